//
// Generated by NVIDIA NVVM Compiler
//
// Compiler Build ID: CL-36424714
// Cuda compilation tools, release 13.0, V13.0.88
// Based on NVVM 20.0.0
//

.version 9.0
.target sm_100
.address_size 64

	// .globl	_Z13convolution1DPiiS_iS_
// _ZZ13convolution2DPimiiS_miiS_mE6kernel has been demoted
// _ZZ13convolution2DPimiiS_miiS_mE5input has been demoted
.global .align 1 .b8 _ZN34_INTERNAL_ce80401d_4_k_cu_d4a988ac4cuda3std3__45__cpo5beginE[1];
.global .align 1 .b8 _ZN34_INTERNAL_ce80401d_4_k_cu_d4a988ac4cuda3std3__45__cpo3endE[1];
.global .align 1 .b8 _ZN34_INTERNAL_ce80401d_4_k_cu_d4a988ac4cuda3std3__45__cpo6cbeginE[1];
.global .align 1 .b8 _ZN34_INTERNAL_ce80401d_4_k_cu_d4a988ac4cuda3std3__45__cpo4cendE[1];
.global .align 1 .b8 _ZN34_INTERNAL_ce80401d_4_k_cu_d4a988ac4cuda3std3__45__cpo6rbeginE[1];
.global .align 1 .b8 _ZN34_INTERNAL_ce80401d_4_k_cu_d4a988ac4cuda3std3__45__cpo4rendE[1];
.global .align 1 .b8 _ZN34_INTERNAL_ce80401d_4_k_cu_d4a988ac4cuda3std3__45__cpo7crbeginE[1];
.global .align 1 .b8 _ZN34_INTERNAL_ce80401d_4_k_cu_d4a988ac4cuda3std3__45__cpo5crendE[1];
.global .align 1 .b8 _ZN34_INTERNAL_ce80401d_4_k_cu_d4a988ac4cuda3std3__436_GLOBAL__N__ce80401d_4_k_cu_d4a988ac6ignoreE[1];
.global .align 1 .b8 _ZN34_INTERNAL_ce80401d_4_k_cu_d4a988ac4cuda3std3__419piecewise_constructE[1];
.global .align 1 .b8 _ZN34_INTERNAL_ce80401d_4_k_cu_d4a988ac4cuda3std3__48in_placeE[1];
.global .align 1 .b8 _ZN34_INTERNAL_ce80401d_4_k_cu_d4a988ac4cuda3std3__420unreachable_sentinelE[1];
.global .align 1 .b8 _ZN34_INTERNAL_ce80401d_4_k_cu_d4a988ac4cuda3std3__47nulloptE[1];
.global .align 1 .b8 _ZN34_INTERNAL_ce80401d_4_k_cu_d4a988ac4cuda3std3__48unexpectE[1];
.global .align 1 .b8 _ZN34_INTERNAL_ce80401d_4_k_cu_d4a988ac4cuda3std6ranges3__45__cpo4swapE[1];
.global .align 1 .b8 _ZN34_INTERNAL_ce80401d_4_k_cu_d4a988ac4cuda3std6ranges3__45__cpo9iter_moveE[1];
.global .align 1 .b8 _ZN34_INTERNAL_ce80401d_4_k_cu_d4a988ac4cuda3std6ranges3__45__cpo5beginE[1];
.global .align 1 .b8 _ZN34_INTERNAL_ce80401d_4_k_cu_d4a988ac4cuda3std6ranges3__45__cpo3endE[1];
.global .align 1 .b8 _ZN34_INTERNAL_ce80401d_4_k_cu_d4a988ac4cuda3std6ranges3__45__cpo6cbeginE[1];
.global .align 1 .b8 _ZN34_INTERNAL_ce80401d_4_k_cu_d4a988ac4cuda3std6ranges3__45__cpo4cendE[1];
.global .align 1 .b8 _ZN34_INTERNAL_ce80401d_4_k_cu_d4a988ac4cuda3std6ranges3__45__cpo7advanceE[1];
.global .align 1 .b8 _ZN34_INTERNAL_ce80401d_4_k_cu_d4a988ac4cuda3std6ranges3__45__cpo9iter_swapE[1];
.global .align 1 .b8 _ZN34_INTERNAL_ce80401d_4_k_cu_d4a988ac4cuda3std6ranges3__45__cpo4nextE[1];
.global .align 1 .b8 _ZN34_INTERNAL_ce80401d_4_k_cu_d4a988ac4cuda3std6ranges3__45__cpo4prevE[1];
.global .align 1 .b8 _ZN34_INTERNAL_ce80401d_4_k_cu_d4a988ac4cuda3std6ranges3__45__cpo4dataE[1];
.global .align 1 .b8 _ZN34_INTERNAL_ce80401d_4_k_cu_d4a988ac4cuda3std6ranges3__45__cpo5cdataE[1];
.global .align 1 .b8 _ZN34_INTERNAL_ce80401d_4_k_cu_d4a988ac4cuda3std6ranges3__45__cpo4sizeE[1];
.global .align 1 .b8 _ZN34_INTERNAL_ce80401d_4_k_cu_d4a988ac4cuda3std6ranges3__45__cpo5ssizeE[1];
.global .align 1 .b8 _ZN34_INTERNAL_ce80401d_4_k_cu_d4a988ac4cuda3std6ranges3__45__cpo8distanceE[1];
.global .align 1 .b8 _ZN34_INTERNAL_ce80401d_4_k_cu_d4a988ac6thrust24THRUST_300001_SM_1000_NS8cuda_cub3parE[1];
.global .align 1 .b8 _ZN34_INTERNAL_ce80401d_4_k_cu_d4a988ac6thrust24THRUST_300001_SM_1000_NS8cuda_cub10par_nosyncE[1];
.global .align 1 .b8 _ZN34_INTERNAL_ce80401d_4_k_cu_d4a988ac6thrust24THRUST_300001_SM_1000_NS6system6detail10sequential3seqE[1];
.global .align 1 .b8 _ZN34_INTERNAL_ce80401d_4_k_cu_d4a988ac6thrust24THRUST_300001_SM_1000_NS12placeholders2_1E[1];
.global .align 1 .b8 _ZN34_INTERNAL_ce80401d_4_k_cu_d4a988ac6thrust24THRUST_300001_SM_1000_NS12placeholders2_2E[1];
.global .align 1 .b8 _ZN34_INTERNAL_ce80401d_4_k_cu_d4a988ac6thrust24THRUST_300001_SM_1000_NS12placeholders2_3E[1];
.global .align 1 .b8 _ZN34_INTERNAL_ce80401d_4_k_cu_d4a988ac6thrust24THRUST_300001_SM_1000_NS12placeholders2_4E[1];
.global .align 1 .b8 _ZN34_INTERNAL_ce80401d_4_k_cu_d4a988ac6thrust24THRUST_300001_SM_1000_NS12placeholders2_5E[1];
.global .align 1 .b8 _ZN34_INTERNAL_ce80401d_4_k_cu_d4a988ac6thrust24THRUST_300001_SM_1000_NS12placeholders2_6E[1];
.global .align 1 .b8 _ZN34_INTERNAL_ce80401d_4_k_cu_d4a988ac6thrust24THRUST_300001_SM_1000_NS12placeholders2_7E[1];
.global .align 1 .b8 _ZN34_INTERNAL_ce80401d_4_k_cu_d4a988ac6thrust24THRUST_300001_SM_1000_NS12placeholders2_8E[1];
.global .align 1 .b8 _ZN34_INTERNAL_ce80401d_4_k_cu_d4a988ac6thrust24THRUST_300001_SM_1000_NS12placeholders2_9E[1];
.global .align 1 .b8 _ZN34_INTERNAL_ce80401d_4_k_cu_d4a988ac6thrust24THRUST_300001_SM_1000_NS12placeholders3_10E[1];
.global .align 1 .b8 _ZN34_INTERNAL_ce80401d_4_k_cu_d4a988ac6thrust24THRUST_300001_SM_1000_NS3seqE[1];
.extern .shared .align 16 .b8 sharedInput1D[];
.extern .shared .align 16 .b8 sharedKernel1D[];

.visible .entry _Z13convolution1DPiiS_iS_(
	.param .u64 .ptr .align 1 _Z13convolution1DPiiS_iS__param_0,
	.param .u32 _Z13convolution1DPiiS_iS__param_1,
	.param .u64 .ptr .align 1 _Z13convolution1DPiiS_iS__param_2,
	.param .u32 _Z13convolution1DPiiS_iS__param_3,
	.param .u64 .ptr .align 1 _Z13convolution1DPiiS_iS__param_4
)
{
	.reg .pred 	%p<13>;
	.reg .b32 	%r<92>;
	.reg .b64 	%rd<43>;

	ld.param.u64 	%rd15, [_Z13convolution1DPiiS_iS__param_0];
	ld.param.u32 	%r7, [_Z13convolution1DPiiS_iS__param_1];
	ld.param.u64 	%rd16, [_Z13convolution1DPiiS_iS__param_2];
	ld.param.u32 	%r8, [_Z13convolution1DPiiS_iS__param_3];
	ld.param.u64 	%rd17, [_Z13convolution1DPiiS_iS__param_4];
	cvta.to.global.u64 	%rd1, %rd17;
	mov.u32 	%r9, %ntid.y;
	mov.u32 	%r10, %ctaid.y;
	mov.u32 	%r11, %tid.y;
	mov.u32 	%r12, %ntid.x;
	mov.u32 	%r13, %ctaid.x;
	mov.u32 	%r14, %tid.x;
	add.s32 	%r15, %r13, %r11;
	mad.lo.s32 	%r16, %r9, %r10, %r15;
	mad.lo.s32 	%r1, %r16, %r12, %r14;
	setp.ge.s32 	%p1, %r1, %r7;
	shl.b32 	%r17, %r1, 2;
	mov.u32 	%r18, sharedInput1D;
	add.s32 	%r2, %r18, %r17;
	@%p1 bra 	$L__BB0_2;
	cvta.to.global.u64 	%rd18, %rd15;
	mul.wide.s32 	%rd19, %r1, 4;
	add.s64 	%rd20, %rd18, %rd19;
	ld.global.u32 	%r19, [%rd20];
	st.shared.u32 	[%r2], %r19;
$L__BB0_2:
	setp.ge.s32 	%p2, %r1, %r8;
	@%p2 bra 	$L__BB0_4;
	cvta.to.global.u64 	%rd21, %rd16;
	mul.wide.s32 	%rd22, %r1, 4;
	add.s64 	%rd23, %rd21, %rd22;
	ld.global.u32 	%r20, [%rd23];
	add.s32 	%r21, %r1, %r7;
	shl.b32 	%r22, %r21, 2;
	mov.u32 	%r23, sharedKernel1D;
	add.s32 	%r24, %r23, %r22;
	st.shared.u32 	[%r24], %r20;
	bar.sync 	0;
$L__BB0_4:
	setp.ge.s32 	%p3, %r1, %r7;
	@%p3 bra 	$L__BB0_17;
	cvt.s64.s32 	%rd2, %r8;
	setp.eq.s32 	%p4, %r8, 0;
	@%p4 bra 	$L__BB0_17;
	ld.shared.u32 	%r3, [%r2];
	cvt.s64.s32 	%rd3, %r1;
	setp.lt.u32 	%p5, %r8, 8;
	mov.b64 	%rd41, 0;
	@%p5 bra 	$L__BB0_9;
	and.b64  	%rd41, %rd2, -8;
	shl.b32 	%r25, %r7, 2;
	mov.u32 	%r26, sharedKernel1D;
	add.s32 	%r27, %r25, %r26;
	add.s32 	%r91, %r27, 16;
	shl.b64 	%rd25, %rd3, 2;
	add.s64 	%rd26, %rd25, %rd1;
	add.s64 	%rd38, %rd26, 16;
	mov.u64 	%rd39, %rd41;
$L__BB0_8:
	.pragma "nounroll";
	ld.shared.u32 	%r28, [%r91+-16];
	ld.global.u32 	%r29, [%rd38+-16];
	mad.lo.s32 	%r30, %r3, %r28, %r29;
	st.global.u32 	[%rd38+-16], %r30;
	ld.shared.u32 	%r31, [%r91+-12];
	ld.global.u32 	%r32, [%rd38+-12];
	mad.lo.s32 	%r33, %r3, %r31, %r32;
	st.global.u32 	[%rd38+-12], %r33;
	ld.shared.u32 	%r34, [%r91+-8];
	ld.global.u32 	%r35, [%rd38+-8];
	mad.lo.s32 	%r36, %r3, %r34, %r35;
	st.global.u32 	[%rd38+-8], %r36;
	ld.shared.u32 	%r37, [%r91+-4];
	ld.global.u32 	%r38, [%rd38+-4];
	mad.lo.s32 	%r39, %r3, %r37, %r38;
	st.global.u32 	[%rd38+-4], %r39;
	ld.shared.u32 	%r40, [%r91];
	ld.global.u32 	%r41, [%rd38];
	mad.lo.s32 	%r42, %r3, %r40, %r41;
	st.global.u32 	[%rd38], %r42;
	ld.shared.u32 	%r43, [%r91+4];
	ld.global.u32 	%r44, [%rd38+4];
	mad.lo.s32 	%r45, %r3, %r43, %r44;
	st.global.u32 	[%rd38+4], %r45;
	ld.shared.u32 	%r46, [%r91+8];
	ld.global.u32 	%r47, [%rd38+8];
	mad.lo.s32 	%r48, %r3, %r46, %r47;
	st.global.u32 	[%rd38+8], %r48;
	ld.shared.u32 	%r49, [%r91+12];
	ld.global.u32 	%r50, [%rd38+12];
	mad.lo.s32 	%r51, %r3, %r49, %r50;
	st.global.u32 	[%rd38+12], %r51;
	add.s64 	%rd39, %rd39, -8;
	add.s32 	%r91, %r91, 32;
	add.s64 	%rd38, %rd38, 32;
	setp.ne.s64 	%p6, %rd39, 0;
	@%p6 bra 	$L__BB0_8;
$L__BB0_9:
	and.b32  	%r52, %r8, 7;
	setp.eq.s32 	%p7, %r52, 0;
	@%p7 bra 	$L__BB0_17;
	and.b64  	%rd27, %rd2, 7;
	add.s64 	%rd28, %rd27, -1;
	setp.lt.u64 	%p8, %rd28, 3;
	@%p8 bra 	$L__BB0_12;
	cvt.u32.u64 	%r53, %rd41;
	add.s32 	%r54, %r7, %r53;
	shl.b32 	%r55, %r54, 2;
	mov.u32 	%r56, sharedKernel1D;
	add.s32 	%r57, %r56, %r55;
	ld.shared.u32 	%r58, [%r57];
	add.s64 	%rd29, %rd41, %rd3;
	shl.b64 	%rd30, %rd29, 2;
	add.s64 	%rd31, %rd1, %rd30;
	ld.global.u32 	%r59, [%rd31];
	mad.lo.s32 	%r60, %r3, %r58, %r59;
	st.global.u32 	[%rd31], %r60;
	ld.shared.u32 	%r61, [%r57+4];
	ld.global.u32 	%r62, [%rd31+4];
	mad.lo.s32 	%r63, %r3, %r61, %r62;
	st.global.u32 	[%rd31+4], %r63;
	ld.shared.u32 	%r64, [%r57+8];
	ld.global.u32 	%r65, [%rd31+8];
	mad.lo.s32 	%r66, %r3, %r64, %r65;
	st.global.u32 	[%rd31+8], %r66;
	ld.shared.u32 	%r67, [%r57+12];
	ld.global.u32 	%r68, [%rd31+12];
	mad.lo.s32 	%r69, %r3, %r67, %r68;
	st.global.u32 	[%rd31+12], %r69;
	add.s64 	%rd41, %rd41, 4;
$L__BB0_12:
	and.b32  	%r70, %r8, 3;
	setp.eq.s32 	%p9, %r70, 0;
	@%p9 bra 	$L__BB0_17;
	setp.eq.s32 	%p10, %r70, 1;
	@%p10 bra 	$L__BB0_15;
	cvt.u32.u64 	%r71, %rd41;
	add.s32 	%r72, %r7, %r71;
	shl.b32 	%r73, %r72, 2;
	mov.u32 	%r74, sharedKernel1D;
	add.s32 	%r75, %r74, %r73;
	ld.shared.u32 	%r76, [%r75];
	add.s64 	%rd32, %rd41, %rd3;
	shl.b64 	%rd33, %rd32, 2;
	add.s64 	%rd34, %rd1, %rd33;
	ld.global.u32 	%r77, [%rd34];
	mad.lo.s32 	%r78, %r3, %r76, %r77;
	st.global.u32 	[%rd34], %r78;
	ld.shared.u32 	%r79, [%r75+4];
	ld.global.u32 	%r80, [%rd34+4];
	mad.lo.s32 	%r81, %r3, %r79, %r80;
	st.global.u32 	[%rd34+4], %r81;
	add.s64 	%rd41, %rd41, 2;
$L__BB0_15:
	and.b32  	%r82, %r8, 1;
	setp.eq.b32 	%p11, %r82, 1;
	not.pred 	%p12, %p11;
	@%p12 bra 	$L__BB0_17;
	cvt.u32.u64 	%r83, %rd41;
	add.s32 	%r84, %r7, %r83;
	shl.b32 	%r85, %r84, 2;
	mov.u32 	%r86, sharedKernel1D;
	add.s32 	%r87, %r86, %r85;
	ld.shared.u32 	%r88, [%r87];
	add.s64 	%rd35, %rd41, %rd3;
	shl.b64 	%rd36, %rd35, 2;
	add.s64 	%rd37, %rd1, %rd36;
	ld.global.u32 	%r89, [%rd37];
	mad.lo.s32 	%r90, %r3, %r88, %r89;
	st.global.u32 	[%rd37], %r90;
$L__BB0_17:
	ret;

}
	// .globl	_Z13convolution2DPimiiS_miiS_m
.visible .entry _Z13convolution2DPimiiS_miiS_m(
	.param .u64 .ptr .align 1 _Z13convolution2DPimiiS_miiS_m_param_0,
	.param .u64 _Z13convolution2DPimiiS_miiS_m_param_1,
	.param .u32 _Z13convolution2DPimiiS_miiS_m_param_2,
	.param .u32 _Z13convolution2DPimiiS_miiS_m_param_3,
	.param .u64 .ptr .align 1 _Z13convolution2DPimiiS_miiS_m_param_4,
	.param .u64 _Z13convolution2DPimiiS_miiS_m_param_5,
	.param .u32 _Z13convolution2DPimiiS_miiS_m_param_6,
	.param .u32 _Z13convolution2DPimiiS_miiS_m_param_7,
	.param .u64 .ptr .align 1 _Z13convolution2DPimiiS_miiS_m_param_8,
	.param .u64 _Z13convolution2DPimiiS_miiS_m_param_9
)
{
	.reg .pred 	%p<20>;
	.reg .b32 	%r<145>;
	.reg .b64 	%rd<56>;
	// demoted variable
	.shared .align 4 .b8 _ZZ13convolution2DPimiiS_miiS_mE6kernel[48];
	// demoted variable
	.shared .align 4 .b8 _ZZ13convolution2DPimiiS_miiS_mE5input[64];
	ld.param.u64 	%rd21, [_Z13convolution2DPimiiS_miiS_m_param_0];
	ld.param.u64 	%rd22, [_Z13convolution2DPimiiS_miiS_m_param_1];
	ld.param.u32 	%r16, [_Z13convolution2DPimiiS_miiS_m_param_2];
	ld.param.u32 	%r17, [_Z13convolution2DPimiiS_miiS_m_param_3];
	ld.param.u64 	%rd23, [_Z13convolution2DPimiiS_miiS_m_param_4];
	ld.param.u64 	%rd24, [_Z13convolution2DPimiiS_miiS_m_param_5];
	ld.param.u32 	%r14, [_Z13convolution2DPimiiS_miiS_m_param_6];
	ld.param.u32 	%r15, [_Z13convolution2DPimiiS_miiS_m_param_7];
	ld.param.u64 	%rd26, [_Z13convolution2DPimiiS_miiS_m_param_8];
	ld.param.u64 	%rd25, [_Z13convolution2DPimiiS_miiS_m_param_9];
	cvta.to.global.u64 	%rd1, %rd26;
	mov.u32 	%r18, %ntid.y;
	mov.u32 	%r19, %ctaid.y;
	mov.u32 	%r20, %tid.y;
	mad.lo.s32 	%r1, %r18, %r19, %r20;
	mov.u32 	%r21, %ntid.x;
	mov.u32 	%r22, %ctaid.x;
	mov.u32 	%r23, %tid.x;
	mad.lo.s32 	%r2, %r21, %r22, %r23;
	setp.ge.s32 	%p1, %r1, %r16;
	setp.ge.s32 	%p2, %r2, %r17;
	or.pred  	%p3, %p1, %p2;
	@%p3 bra 	$L__BB1_19;
	setp.ge.s32 	%p4, %r1, %r14;
	setp.ge.s32 	%p5, %r2, %r15;
	or.pred  	%p6, %p4, %p5;
	@%p6 bra 	$L__BB1_3;
	cvt.u64.u32 	%rd27, %r1;
	cvta.to.global.u64 	%rd28, %rd23;
	mad.lo.s64 	%rd29, %rd24, %rd27, %rd28;
	mul.wide.s32 	%rd30, %r2, 4;
	add.s64 	%rd31, %rd29, %rd30;
	ld.global.u32 	%r24, [%rd31];
	shl.b32 	%r25, %r1, 4;
	mov.u32 	%r26, _ZZ13convolution2DPimiiS_miiS_mE6kernel;
	add.s32 	%r27, %r26, %r25;
	shl.b32 	%r28, %r2, 2;
	add.s32 	%r29, %r27, %r28;
	st.shared.u32 	[%r29], %r24;
	bar.sync 	0;
$L__BB1_3:
	cvt.u64.u32 	%rd2, %r1;
	cvta.to.global.u64 	%rd32, %rd21;
	mad.lo.s64 	%rd33, %rd22, %rd2, %rd32;
	cvt.s64.s32 	%rd3, %r2;
	mul.wide.s32 	%rd34, %r2, 4;
	add.s64 	%rd35, %rd33, %rd34;
	ld.global.u32 	%r30, [%rd35];
	shl.b32 	%r31, %r1, 4;
	mov.u32 	%r32, _ZZ13convolution2DPimiiS_miiS_mE5input;
	add.s32 	%r33, %r32, %r31;
	shl.b32 	%r34, %r2, 2;
	add.s32 	%r3, %r33, %r34;
	st.shared.u32 	[%r3], %r30;
	bar.sync 	0;
	setp.eq.s32 	%p7, %r14, 0;
	setp.eq.s32 	%p8, %r15, 0;
	or.pred  	%p9, %p7, %p8;
	@%p9 bra 	$L__BB1_19;
	and.b32  	%r4, %r15, 15;
	and.b32  	%r5, %r15, 7;
	ld.shared.u32 	%r6, [%r3];
	and.b32  	%r35, %r15, -16;
	cvt.s64.s32 	%rd4, %r35;
	and.b32  	%r7, %r15, 3;
	cvt.s64.s32 	%rd5, %r14;
	mov.b64 	%rd50, 0;
$L__BB1_5:
	setp.lt.u32 	%p10, %r15, 16;
	add.s64 	%rd38, %rd50, %rd2;
	mul.lo.s64 	%rd7, %rd38, %rd25;
	cvt.u32.u64 	%r8, %rd50;
	mov.b64 	%rd54, 0;
	@%p10 bra 	$L__BB1_8;
	shl.b64 	%rd39, %rd3, 2;
	add.s64 	%rd40, %rd39, %rd1;
	add.s64 	%rd41, %rd40, %rd7;
	add.s64 	%rd51, %rd41, 32;
	shl.b32 	%r36, %r8, 4;
	mov.u32 	%r37, _ZZ13convolution2DPimiiS_miiS_mE6kernel;
	add.s32 	%r38, %r37, %r36;
	add.s32 	%r144, %r38, 32;
	mov.u64 	%rd52, %rd4;
$L__BB1_7:
	.pragma "nounroll";
	ld.shared.u32 	%r39, [%r144+-32];
	ld.global.u32 	%r40, [%rd51+-32];
	mad.lo.s32 	%r41, %r6, %r39, %r40;
	st.global.u32 	[%rd51+-32], %r41;
	ld.shared.u32 	%r42, [%r144+-28];
	ld.global.u32 	%r43, [%rd51+-28];
	mad.lo.s32 	%r44, %r6, %r42, %r43;
	st.global.u32 	[%rd51+-28], %r44;
	ld.shared.u32 	%r45, [%r144+-24];
	ld.global.u32 	%r46, [%rd51+-24];
	mad.lo.s32 	%r47, %r6, %r45, %r46;
	st.global.u32 	[%rd51+-24], %r47;
	ld.shared.u32 	%r48, [%r144+-20];
	ld.global.u32 	%r49, [%rd51+-20];
	mad.lo.s32 	%r50, %r6, %r48, %r49;
	st.global.u32 	[%rd51+-20], %r50;
	ld.shared.u32 	%r51, [%r144+-16];
	ld.global.u32 	%r52, [%rd51+-16];
	mad.lo.s32 	%r53, %r6, %r51, %r52;
	st.global.u32 	[%rd51+-16], %r53;
	ld.shared.u32 	%r54, [%r144+-12];
	ld.global.u32 	%r55, [%rd51+-12];
	mad.lo.s32 	%r56, %r6, %r54, %r55;
	st.global.u32 	[%rd51+-12], %r56;
	ld.shared.u32 	%r57, [%r144+-8];
	ld.global.u32 	%r58, [%rd51+-8];
	mad.lo.s32 	%r59, %r6, %r57, %r58;
	st.global.u32 	[%rd51+-8], %r59;
	ld.shared.u32 	%r60, [%r144+-4];
	ld.global.u32 	%r61, [%rd51+-4];
	mad.lo.s32 	%r62, %r6, %r60, %r61;
	st.global.u32 	[%rd51+-4], %r62;
	ld.shared.u32 	%r63, [%r144];
	ld.global.u32 	%r64, [%rd51];
	mad.lo.s32 	%r65, %r6, %r63, %r64;
	st.global.u32 	[%rd51], %r65;
	ld.shared.u32 	%r66, [%r144+4];
	ld.global.u32 	%r67, [%rd51+4];
	mad.lo.s32 	%r68, %r6, %r66, %r67;
	st.global.u32 	[%rd51+4], %r68;
	ld.shared.u32 	%r69, [%r144+8];
	ld.global.u32 	%r70, [%rd51+8];
	mad.lo.s32 	%r71, %r6, %r69, %r70;
	st.global.u32 	[%rd51+8], %r71;
	ld.shared.u32 	%r72, [%r144+12];
	ld.global.u32 	%r73, [%rd51+12];
	mad.lo.s32 	%r74, %r6, %r72, %r73;
	st.global.u32 	[%rd51+12], %r74;
	ld.shared.u32 	%r75, [%r144+16];
	ld.global.u32 	%r76, [%rd51+16];
	mad.lo.s32 	%r77, %r6, %r75, %r76;
	st.global.u32 	[%rd51+16], %r77;
	ld.shared.u32 	%r78, [%r144+20];
	ld.global.u32 	%r79, [%rd51+20];
	mad.lo.s32 	%r80, %r6, %r78, %r79;
	st.global.u32 	[%rd51+20], %r80;
	ld.shared.u32 	%r81, [%r144+24];
	ld.global.u32 	%r82, [%rd51+24];
	mad.lo.s32 	%r83, %r6, %r81, %r82;
	st.global.u32 	[%rd51+24], %r83;
	ld.shared.u32 	%r84, [%r144+28];
	ld.global.u32 	%r85, [%rd51+28];
	mad.lo.s32 	%r86, %r6, %r84, %r85;
	st.global.u32 	[%rd51+28], %r86;
	add.s64 	%rd52, %rd52, -16;
	add.s64 	%rd51, %rd51, 64;
	add.s32 	%r144, %r144, 64;
	setp.ne.s64 	%p11, %rd52, 0;
	mov.u64 	%rd54, %rd4;
	@%p11 bra 	$L__BB1_7;
$L__BB1_8:
	setp.eq.s32 	%p12, %r4, 0;
	@%p12 bra 	$L__BB1_18;
	add.s64 	%rd14, %rd1, %rd7;
	shl.b32 	%r87, %r8, 4;
	mov.u32 	%r88, _ZZ13convolution2DPimiiS_miiS_mE6kernel;
	add.s32 	%r12, %r88, %r87;
	add.s32 	%r89, %r4, -1;
	setp.lt.u32 	%p13, %r89, 7;
	@%p13 bra 	$L__BB1_11;
	add.s64 	%rd42, %rd54, %rd3;
	shl.b64 	%rd43, %rd42, 2;
	add.s64 	%rd44, %rd14, %rd43;
	cvt.u32.u64 	%r90, %rd54;
	shl.b32 	%r91, %r90, 2;
	add.s32 	%r92, %r12, %r91;
	ld.shared.u32 	%r93, [%r92];
	ld.global.u32 	%r94, [%rd44];
	mad.lo.s32 	%r95, %r6, %r93, %r94;
	st.global.u32 	[%rd44], %r95;
	ld.shared.u32 	%r96, [%r92+4];
	ld.global.u32 	%r97, [%rd44+4];
	mad.lo.s32 	%r98, %r6, %r96, %r97;
	st.global.u32 	[%rd44+4], %r98;
	ld.shared.u32 	%r99, [%r92+8];
	ld.global.u32 	%r100, [%rd44+8];
	mad.lo.s32 	%r101, %r6, %r99, %r100;
	st.global.u32 	[%rd44+8], %r101;
	ld.shared.u32 	%r102, [%r92+12];
	ld.global.u32 	%r103, [%rd44+12];
	mad.lo.s32 	%r104, %r6, %r102, %r103;
	st.global.u32 	[%rd44+12], %r104;
	ld.shared.u32 	%r105, [%r92+16];
	ld.global.u32 	%r106, [%rd44+16];
	mad.lo.s32 	%r107, %r6, %r105, %r106;
	st.global.u32 	[%rd44+16], %r107;
	ld.shared.u32 	%r108, [%r92+20];
	ld.global.u32 	%r109, [%rd44+20];
	mad.lo.s32 	%r110, %r6, %r108, %r109;
	st.global.u32 	[%rd44+20], %r110;
	ld.shared.u32 	%r111, [%r92+24];
	ld.global.u32 	%r112, [%rd44+24];
	mad.lo.s32 	%r113, %r6, %r111, %r112;
	st.global.u32 	[%rd44+24], %r113;
	ld.shared.u32 	%r114, [%r92+28];
	ld.global.u32 	%r115, [%rd44+28];
	mad.lo.s32 	%r116, %r6, %r114, %r115;
	st.global.u32 	[%rd44+28], %r116;
	add.s64 	%rd54, %rd54, 8;
$L__BB1_11:
	setp.eq.s32 	%p14, %r5, 0;
	@%p14 bra 	$L__BB1_18;
	add.s32 	%r117, %r5, -1;
	setp.lt.u32 	%p15, %r117, 3;
	@%p15 bra 	$L__BB1_14;
	add.s64 	%rd45, %rd54, %rd3;
	shl.b64 	%rd46, %rd45, 2;
	add.s64 	%rd47, %rd14, %rd46;
	cvt.u32.u64 	%r118, %rd54;
	shl.b32 	%r119, %r118, 2;
	add.s32 	%r120, %r12, %r119;
	ld.shared.u32 	%r121, [%r120];
	ld.global.u32 	%r122, [%rd47];
	mad.lo.s32 	%r123, %r6, %r121, %r122;
	st.global.u32 	[%rd47], %r123;
	ld.shared.u32 	%r124, [%r120+4];
	ld.global.u32 	%r125, [%rd47+4];
	mad.lo.s32 	%r126, %r6, %r124, %r125;
	st.global.u32 	[%rd47+4], %r126;
	ld.shared.u32 	%r127, [%r120+8];
	ld.global.u32 	%r128, [%rd47+8];
	mad.lo.s32 	%r129, %r6, %r127, %r128;
	st.global.u32 	[%rd47+8], %r129;
	ld.shared.u32 	%r130, [%r120+12];
	ld.global.u32 	%r131, [%rd47+12];
	mad.lo.s32 	%r132, %r6, %r130, %r131;
	st.global.u32 	[%rd47+12], %r132;
	add.s64 	%rd54, %rd54, 4;
$L__BB1_14:
	setp.eq.s32 	%p16, %r7, 0;
	@%p16 bra 	$L__BB1_18;
	setp.eq.s32 	%p17, %r7, 1;
	add.s64 	%rd48, %rd54, %rd3;
	shl.b64 	%rd49, %rd48, 2;
	add.s64 	%rd19, %rd14, %rd49;
	cvt.u32.u64 	%r133, %rd54;
	shl.b32 	%r134, %r133, 2;
	add.s32 	%r13, %r12, %r134;
	ld.shared.u32 	%r135, [%r13];
	ld.global.u32 	%r136, [%rd19];
	mad.lo.s32 	%r137, %r6, %r135, %r136;
	st.global.u32 	[%rd19], %r137;
	@%p17 bra 	$L__BB1_18;
	setp.eq.s32 	%p18, %r7, 2;
	ld.shared.u32 	%r138, [%r13+4];
	ld.global.u32 	%r139, [%rd19+4];
	mad.lo.s32 	%r140, %r6, %r138, %r139;
	st.global.u32 	[%rd19+4], %r140;
	@%p18 bra 	$L__BB1_18;
	ld.shared.u32 	%r141, [%r13+8];
	ld.global.u32 	%r142, [%rd19+8];
	mad.lo.s32 	%r143, %r6, %r141, %r142;
	st.global.u32 	[%rd19+8], %r143;
$L__BB1_18:
	add.s64 	%rd50, %rd50, 1;
	setp.ne.s64 	%p19, %rd50, %rd5;
	@%p19 bra 	$L__BB1_5;
$L__BB1_19:
	ret;

}
	// .globl	_ZN3cub18CUB_300001_SM_10006detail11EmptyKernelIvEEvv
.visible .entry _ZN3cub18CUB_300001_SM_10006detail11EmptyKernelIvEEvv()
{


	ret;

}


// ===== COMPILED SASS (sm_100) =====

	.target	sm_100

	.elftype	@"ET_EXEC"


//--------------------- .note.nv.tkinfo           --------------------------
	.section	.note.nv.tkinfo,"",@"SHT_NOTE"
	.sectionflags	@"SHF_NOTE_NV_TKINFO"
	.tkinfo
        /*0018*/ 	.word	0x00000002
        /*0030*/ 	.string	""
        /*0030*/ 	.string	"ptxas"
        /*0030*/ 	.string	"Cuda compilation tools, release 13.0, V13.0.88"
        /*0030*/ 	.string	"Build cuda_13.0.r13.0/compiler.36424714_0"
        /*0030*/ 	.string	"-arch sm_100 -m 64 "



//--------------------- .note.nv.cuinfo           --------------------------
	.section	.note.nv.cuinfo,"",@"SHT_NOTE"
	.sectionflags	@"SHF_NOTE_NV_CUINFO"
        /*0018*/ 	.short	0x0002
        /*001a*/ 	.short	0x0064
        /*001c*/ 	.short	0x0082
	.zero		2


//--------------------- .nv.info                  --------------------------
	.section	.nv.info,"",@"SHT_CUDA_INFO"
	.align	4


	//----- nvinfo : EIATTR_REGCOUNT
	.align		4
        /*0000*/ 	.byte	0x04, 0x2f
        /*0002*/ 	.short	(.L_44 - .L_43)
	.align		4
.L_43:
        /*0004*/ 	.word	index@(_Z13convolution1DPiiS_iS_)
        /*0008*/ 	.word	0x0000001d


	//----- nvinfo : EIATTR_FRAME_SIZE
	.align		4
.L_44:
        /*000c*/ 	.byte	0x04, 0x11
        /*000e*/ 	.short	(.L_46 - .L_45)
	.align		4
.L_45:
        /*0010*/ 	.word	index@(_Z13convolution1DPiiS_iS_)
        /*0014*/ 	.word	0x00000000


	//----- nvinfo : EIATTR_REGCOUNT
	.align		4
.L_46:
        /*0018*/ 	.byte	0x04, 0x2f
        /*001a*/ 	.short	(.L_48 - .L_47)
	.align		4
.L_47:
        /*001c*/ 	.word	index@(_Z13convolution2DPimiiS_miiS_m)
        /*0020*/ 	.word	0x00000020


	//----- nvinfo : EIATTR_FRAME_SIZE
	.align		4
.L_48:
        /*0024*/ 	.byte	0x04, 0x11
        /*0026*/ 	.short	(.L_50 - .L_49)
	.align		4
.L_49:
        /*0028*/ 	.word	index@(_Z13convolution2DPimiiS_miiS_m)
        /*002c*/ 	.word	0x00000000


	//----- nvinfo : EIATTR_REGCOUNT
	.align		4
.L_50:
        /*0030*/ 	.byte	0x04, 0x2f
        /*0032*/ 	.short	(.L_52 - .L_51)
	.align		4
.L_51:
        /*0034*/ 	.word	index@(_ZN3cub18CUB_300001_SM_10006detail11EmptyKernelIvEEvv)
        /*0038*/ 	.word	0x00000004


	//----- nvinfo : EIATTR_FRAME_SIZE
	.align		4
.L_52:
        /*003c*/ 	.byte	0x04, 0x11
        /*003e*/ 	.short	(.L_54 - .L_53)
	.align		4
.L_53:
        /*0040*/ 	.word	index@(_ZN3cub18CUB_300001_SM_10006detail11EmptyKernelIvEEvv)
        /*0044*/ 	.word	0x00000000


	//----- nvinfo : EIATTR_MIN_STACK_SIZE
	.align		4
.L_54:
        /*0048*/ 	.byte	0x04, 0x12
        /*004a*/ 	.short	(.L_56 - .L_55)
	.align		4
.L_55:
        /*004c*/ 	.word	index@(_ZN3cub18CUB_300001_SM_10006detail11EmptyKernelIvEEvv)
        /*0050*/ 	.word	0x00000000


	//----- nvinfo : EIATTR_MIN_STACK_SIZE
	.align		4
.L_56:
        /*0054*/ 	.byte	0x04, 0x12
        /*0056*/ 	.short	(.L_58 - .L_57)
	.align		4
.L_57:
        /*0058*/ 	.word	index@(_Z13convolution2DPimiiS_miiS_m)
        /*005c*/ 	.word	0x00000000


	//----- nvinfo : EIATTR_MIN_STACK_SIZE
	.align		4
.L_58:
        /*0060*/ 	.byte	0x04, 0x12
        /*0062*/ 	.short	(.L_60 - .L_59)
	.align		4
.L_59:
        /*0064*/ 	.word	index@(_Z13convolution1DPiiS_iS_)
        /*0068*/ 	.word	0x00000000
.L_60:


//--------------------- .nv.compat                --------------------------
	.section	.nv.compat,"",@"SHT_CUDA_COMPAT_INFO"
	.align	4
        /*0000*/ 	.byte	0x02, 0x09, 0x00, 0x00, 0x02, 0x02, 0x01, 0x00, 0x02, 0x05, 0x05, 0x00, 0x03, 0x07, 0x01, 0x01
        /*0010*/ 	.byte	0x02, 0x03, 0x00, 0x00, 0x02, 0x06, 0x01, 0x00, 0x04, 0x0b, 0x08, 0x00, 0x09, 0x00, 0x00, 0x00
        /*0020*/ 	.byte	0x00, 0x00, 0x00, 0x00


//--------------------- .nv.info._ZN3cub18CUB_300001_SM_10006detail11EmptyKernelIvEEvv --------------------------
	.section	.nv.info._ZN3cub18CUB_300001_SM_10006detail11EmptyKernelIvEEvv,"",@"SHT_CUDA_INFO"
	.sectionflags	@""
	.align	4


	//----- nvinfo : EIATTR_CUDA_API_VERSION
	.align		4
        /*0000*/ 	.byte	0x04, 0x37
        /*0002*/ 	.short	(.L_62 - .L_61)
.L_61:
        /*0004*/ 	.word	0x00000082


	//----- nvinfo : EIATTR_SPARSE_MMA_MASK
	.align		4
.L_62:
        /*0008*/ 	.byte	0x03, 0x50
        /*000a*/ 	.short	0x0000


	//----- nvinfo : EIATTR_MAXREG_COUNT
	.align		4
        /*000c*/ 	.byte	0x03, 0x1b
        /*000e*/ 	.short	0x00ff


	//----- nvinfo : EIATTR_MERCURY_ISA_VERSION
	.align		4
        /*0010*/ 	.byte	0x03, 0x5f
        /*0012*/ 	.short	0x0101


	//----- nvinfo : EIATTR_VRC_CTA_INIT_COUNT
	.align		4
        /*0014*/ 	.byte	0x02, 0x4a
	.zero		1
	.zero		1


	//----- nvinfo : EIATTR_EXIT_INSTR_OFFSETS
	.align		4
        /*0018*/ 	.byte	0x04, 0x1c
        /*001a*/ 	.short	(.L_64 - .L_63)


	//   ....[0]....
.L_63:
        /*001c*/ 	.word	0x00000010


	//----- nvinfo : EIATTR_SW_WAR
	.align		4
.L_64:
        /*0020*/ 	.byte	0x04, 0x36
        /*0022*/ 	.short	(.L_66 - .L_65)
.L_65:
        /*0024*/ 	.word	0x00000008
.L_66:


//--------------------- .nv.info._Z13convolution2DPimiiS_miiS_m --------------------------
	.section	.nv.info._Z13convolution2DPimiiS_miiS_m,"",@"SHT_CUDA_INFO"
	.sectionflags	@""
	.align	4


	//----- nvinfo : EIATTR_CUDA_API_VERSION
	.align		4
        /*0000*/ 	.byte	0x04, 0x37
        /*0002*/ 	.short	(.L_68 - .L_67)
.L_67:
        /*0004*/ 	.word	0x00000082


	//----- nvinfo : EIATTR_KPARAM_INFO
	.align		4
.L_68:
        /*0008*/ 	.byte	0x04, 0x17
        /*000a*/ 	.short	(.L_70 - .L_69)
.L_69:
        /*000c*/ 	.word	0x00000000
        /*0010*/ 	.short	0x0009
        /*0012*/ 	.short	0x0038
        /*0014*/ 	.byte	0x00, 0xf0, 0x21, 0x00


	//----- nvinfo : EIATTR_KPARAM_INFO
	.align		4
.L_70:
        /*0018*/ 	.byte	0x04, 0x17
        /*001a*/ 	.short	(.L_72 - .L_71)
.L_71:
        /*001c*/ 	.word	0x00000000
        /*0020*/ 	.short	0x0008
        /*0022*/ 	.short	0x0030
        /*0024*/ 	.byte	0x00, 0xf5, 0x21, 0x00


	//----- nvinfo : EIATTR_KPARAM_INFO
	.align		4
.L_72:
        /*0028*/ 	.byte	0x04, 0x17
        /*002a*/ 	.short	(.L_74 - .L_73)
.L_73:
        /*002c*/ 	.word	0x00000000
        /*0030*/ 	.short	0x0007
        /*0032*/ 	.short	0x002c
        /*0034*/ 	.byte	0x00, 0xf0, 0x11, 0x00


	//----- nvinfo : EIATTR_KPARAM_INFO
	.align		4
.L_74:
        /*0038*/ 	.byte	0x04, 0x17
        /*003a*/ 	.short	(.L_76 - .L_75)
.L_75:
        /*003c*/ 	.word	0x00000000
        /*0040*/ 	.short	0x0006
        /*0042*/ 	.short	0x0028
        /*0044*/ 	.byte	0x00, 0xf0, 0x11, 0x00


	//----- nvinfo : EIATTR_KPARAM_INFO
	.align		4
.L_76:
        /*0048*/ 	.byte	0x04, 0x17
        /*004a*/ 	.short	(.L_78 - .L_77)
.L_77:
        /*004c*/ 	.word	0x00000000
        /*0050*/ 	.short	0x0005
        /*0052*/ 	.short	0x0020
        /*0054*/ 	.byte	0x00, 0xf0, 0x21, 0x00


	//----- nvinfo : EIATTR_KPARAM_INFO
	.align		4
.L_78:
        /*0058*/ 	.byte	0x04, 0x17
        /*005a*/ 	.short	(.L_80 - .L_79)
.L_79:
        /*005c*/ 	.word	0x00000000
        /*0060*/ 	.short	0x0004
        /*0062*/ 	.short	0x0018
        /*0064*/ 	.byte	0x00, 0xf5, 0x21, 0x00


	//----- nvinfo : EIATTR_KPARAM_INFO
	.align		4
.L_80:
        /*0068*/ 	.byte	0x04, 0x17
        /*006a*/ 	.short	(.L_82 - .L_81)
.L_81:
        /*006c*/ 	.word	0x00000000
        /*0070*/ 	.short	0x0003
        /*0072*/ 	.short	0x0014
        /*0074*/ 	.byte	0x00, 0xf0, 0x11, 0x00


	//----- nvinfo : EIATTR_KPARAM_INFO
	.align		4
.L_82:
        /*0078*/ 	.byte	0x04, 0x17
        /*007a*/ 	.short	(.L_84 - .L_83)
.L_83:
        /*007c*/ 	.word	0x00000000
        /*0080*/ 	.short	0x0002
        /*0082*/ 	.short	0x0010
        /*0084*/ 	.byte	0x00, 0xf0, 0x11, 0x00


	//----- nvinfo : EIATTR_KPARAM_INFO
	.align		4
.L_84:
        /*0088*/ 	.byte	0x04, 0x17
        /*008a*/ 	.short	(.L_86 - .L_85)
.L_85:
        /*008c*/ 	.word	0x00000000
        /*0090*/ 	.short	0x0001
        /*0092*/ 	.short	0x0008
        /*0094*/ 	.byte	0x00, 0xf0, 0x21, 0x00


	//----- nvinfo : EIATTR_KPARAM_INFO
	.align		4
.L_86:
        /*0098*/ 	.byte	0x04, 0x17
        /*009a*/ 	.short	(.L_88 - .L_87)
.L_87:
        /*009c*/ 	.word	0x00000000
        /*00a0*/ 	.short	0x0000
        /*00a2*/ 	.short	0x0000
        /*00a4*/ 	.byte	0x00, 0xf5, 0x21, 0x00


	//----- nvinfo : EIATTR_SPARSE_MMA_MASK
	.align		4
.L_88:
        /*00a8*/ 	.byte	0x03, 0x50
        /*00aa*/ 	.short	0x0000


	//----- nvinfo : EIATTR_MAXREG_COUNT
	.align		4
        /*00ac*/ 	.byte	0x03, 0x1b
        /*00ae*/ 	.short	0x00ff


	//----- nvinfo : EIATTR_NUM_BARRIERS
	.align		4
        /*00b0*/ 	.byte	0x02, 0x4c
        /*00b2*/ 	.byte	0x01
	.zero		1


	//----- nvinfo : EIATTR_MERCURY_ISA_VERSION
	.align		4
        /*00b4*/ 	.byte	0x03, 0x5f
        /*00b6*/ 	.short	0x0101


	//----- nvinfo : EIATTR_UNUSED_LOAD_BYTE_OFFSET
	.align		4
        /*00b8*/ 	.byte	0x04, 0x44
        /*00ba*/ 	.short	(.L_90 - .L_89)


	//   ....[0]....
.L_89:
        /*00bc*/ 	.word	0x00000e40
        /*00c0*/ 	.word	0x00000fff


	//----- nvinfo : EIATTR_VRC_CTA_INIT_COUNT
	.align		4
.L_90:
        /*00c4*/ 	.byte	0x02, 0x4a
	.zero		1
	.zero		1


	//----- nvinfo : EIATTR_EXIT_INSTR_OFFSETS
	.align		4
        /*00c8*/ 	.byte	0x04, 0x1c
        /*00ca*/ 	.short	(.L_92 - .L_91)


	//   ....[0]....
.L_91:
        /*00cc*/ 	.word	0x000000c0


	//   ....[1]....
        /*00d0*/ 	.word	0x000002c0


	//   ....[2]....
        /*00d4*/ 	.word	0x00000f10


	//----- nvinfo : EIATTR_CBANK_PARAM_SIZE
	.align		4
.L_92:
        /*00d8*/ 	.byte	0x03, 0x19
        /*00da*/ 	.short	0x0040


	//----- nvinfo : EIATTR_PARAM_CBANK
	.align		4
        /*00dc*/ 	.byte	0x04, 0x0a
        /*00de*/ 	.short	(.L_94 - .L_93)
	.align		4
.L_93:
        /*00e0*/ 	.word	index@(.nv.constant0._Z13convolution2DPimiiS_miiS_m)
        /*00e4*/ 	.short	0x0380
        /*00e6*/ 	.short	0x0040


	//----- nvinfo : EIATTR_SW_WAR
	.align		4
.L_94:
        /*00e8*/ 	.byte	0x04, 0x36
        /*00ea*/ 	.short	(.L_96 - .L_95)
.L_95:
        /*00ec*/ 	.word	0x00000008
.L_96:


//--------------------- .nv.info._Z13convolution1DPiiS_iS_ --------------------------
	.section	.nv.info._Z13convolution1DPiiS_iS_,"",@"SHT_CUDA_INFO"
	.sectionflags	@""
	.align	4


	//----- nvinfo : EIATTR_CUDA_API_VERSION
	.align		4
        /*0000*/ 	.byte	0x04, 0x37
        /*0002*/ 	.short	(.L_98 - .L_97)
.L_97:
        /*0004*/ 	.word	0x00000082


	//----- nvinfo : EIATTR_KPARAM_INFO
	.align		4
.L_98:
        /*0008*/ 	.byte	0x04, 0x17
        /*000a*/ 	.short	(.L_100 - .L_99)
.L_99:
        /*000c*/ 	.word	0x00000000
        /*0010*/ 	.short	0x0004
        /*0012*/ 	.short	0x0020
        /*0014*/ 	.byte	0x00, 0xf5, 0x21, 0x00


	//----- nvinfo : EIATTR_KPARAM_INFO
	.align		4
.L_100:
        /*0018*/ 	.byte	0x04, 0x17
        /*001a*/ 	.short	(.L_102 - .L_101)
.L_101:
        /*001c*/ 	.word	0x00000000
        /*0020*/ 	.short	0x0003
        /*0022*/ 	.short	0x0018
        /*0024*/ 	.byte	0x00, 0xf0, 0x11, 0x00


	//----- nvinfo : EIATTR_KPARAM_INFO
	.align		4
.L_102:
        /*0028*/ 	.byte	0x04, 0x17
        /*002a*/ 	.short	(.L_104 - .L_103)
.L_103:
        /*002c*/ 	.word	0x00000000
        /*0030*/ 	.short	0x0002
        /*0032*/ 	.short	0x0010
        /*0034*/ 	.byte	0x00, 0xf5, 0x21, 0x00


	//----- nvinfo : EIATTR_KPARAM_INFO
	.align		4
.L_104:
        /*0038*/ 	.byte	0x04, 0x17
        /*003a*/ 	.short	(.L_106 - .L_105)
.L_105:
        /*003c*/ 	.word	0x00000000
        /*0040*/ 	.short	0x0001
        /*0042*/ 	.short	0x0008
        /*0044*/ 	.byte	0x00, 0xf0, 0x11, 0x00


	//----- nvinfo : EIATTR_KPARAM_INFO
	.align		4
.L_106:
        /*0048*/ 	.byte	0x04, 0x17
        /*004a*/ 	.short	(.L_108 - .L_107)
.L_107:
        /*004c*/ 	.word	0x00000000
        /*0050*/ 	.short	0x0000
        /*0052*/ 	.short	0x0000
        /*0054*/ 	.byte	0x00, 0xf5, 0x21, 0x00


	//----- nvinfo : EIATTR_SPARSE_MMA_MASK
	.align		4
.L_108:
        /*0058*/ 	.byte	0x03, 0x50
        /*005a*/ 	.short	0x0000


	//----- nvinfo : EIATTR_MAXREG_COUNT
	.align		4
        /*005c*/ 	.byte	0x03, 0x1b
        /*005e*/ 	.short	0x00ff


	//----- nvinfo : EIATTR_NUM_BARRIERS
	.align		4
        /*0060*/ 	.byte	0x02, 0x4c
        /*0062*/ 	.byte	0x01
	.zero		1


	//----- nvinfo : EIATTR_MERCURY_ISA_VERSION
	.align		4
        /*0064*/ 	.byte	0x03, 0x5f
        /*0066*/ 	.short	0x0101


	//----- nvinfo : EIATTR_VRC_CTA_INIT_COUNT
	.align		4
        /*0068*/ 	.byte	0x02, 0x4a
	.zero		1
	.zero		1


	//----- nvinfo : EIATTR_EXIT_INSTR_OFFSETS
	.align		4
        /*006c*/ 	.byte	0x04, 0x1c
        /*006e*/ 	.short	(.L_110 - .L_109)


	//   ....[0]....
.L_109:
        /*0070*/ 	.word	0x000001e0


	//   ....[1]....
        /*0074*/ 	.word	0x00000200


	//   ....[2]....
        /*0078*/ 	.word	0x000005c0


	//   ....[3]....
        /*007c*/ 	.word	0x000007d0


	//   ....[4]....
        /*0080*/ 	.word	0x00000900


	//   ....[5]....
        /*0084*/ 	.word	0x000009e0


	//----- nvinfo : EIATTR_CBANK_PARAM_SIZE
	.align		4
.L_110:
        /*0088*/ 	.byte	0x03, 0x19
        /*008a*/ 	.short	0x0028


	//----- nvinfo : EIATTR_PARAM_CBANK
	.align		4
        /*008c*/ 	.byte	0x04, 0x0a
        /*008e*/ 	.short	(.L_112 - .L_111)
	.align		4
.L_111:
        /*0090*/ 	.word	index@(.nv.constant0._Z13convolution1DPiiS_iS_)
        /*0094*/ 	.short	0x0380
        /*0096*/ 	.short	0x0028


	//----- nvinfo : EIATTR_SW_WAR
	.align		4
.L_112:
        /*0098*/ 	.byte	0x04, 0x36
        /*009a*/ 	.short	(.L_114 - .L_113)
.L_113:
        /*009c*/ 	.word	0x00000008
.L_114:


//--------------------- .nv.callgraph             --------------------------
	.section	.nv.callgraph,"",@"SHT_CUDA_CALLGRAPH"
	.align	4
	.sectionentsize	8
	.align		4
        /*0000*/ 	.word	0x00000000
	.align		4
        /*0004*/ 	.word	0xffffffff
	.align		4
        /*0008*/ 	.word	0x00000000
	.align		4
        /*000c*/ 	.word	0xfffffffe
	.align		4
        /*0010*/ 	.word	0x00000000
	.align		4
        /*0014*/ 	.word	0xfffffffd
	.align		4
        /*0018*/ 	.word	0x00000000
	.align		4
        /*001c*/ 	.word	0xfffffffc


//--------------------- .nv.constant4             --------------------------
	.section	.nv.constant4,"a",@progbits
	.align	8
	.align		8
.nv.constant4:
        /*0000*/ 	.dword	_ZN34_INTERNAL_ce80401d_4_k_cu_d4a988ac4cuda3std3__45__cpo5beginE
	.align		8
        /*0008*/ 	.dword	_ZN34_INTERNAL_ce80401d_4_k_cu_d4a988ac4cuda3std3__45__cpo3endE
	.align		8
        /*0010*/ 	.dword	_ZN34_INTERNAL_ce80401d_4_k_cu_d4a988ac4cuda3std3__45__cpo6cbeginE
	.align		8
        /*0018*/ 	.dword	_ZN34_INTERNAL_ce80401d_4_k_cu_d4a988ac4cuda3std3__45__cpo4cendE
	.align		8
        /*0020*/ 	.dword	_ZN34_INTERNAL_ce80401d_4_k_cu_d4a988ac4cuda3std3__45__cpo6rbeginE
	.align		8
        /*0028*/ 	.dword	_ZN34_INTERNAL_ce80401d_4_k_cu_d4a988ac4cuda3std3__45__cpo4rendE
	.align		8
        /*0030*/ 	.dword	_ZN34_INTERNAL_ce80401d_4_k_cu_d4a988ac4cuda3std3__45__cpo7crbeginE
	.align		8
        /*0038*/ 	.dword	_ZN34_INTERNAL_ce80401d_4_k_cu_d4a988ac4cuda3std3__45__cpo5crendE
	.align		8
        /*0040*/ 	.dword	_ZN34_INTERNAL_ce80401d_4_k_cu_d4a988ac4cuda3std3__436_GLOBAL__N__ce80401d_4_k_cu_d4a988ac6ignoreE
	.align		8
        /*0048*/ 	.dword	_ZN34_INTERNAL_ce80401d_4_k_cu_d4a988ac4cuda3std3__419piecewise_constructE
	.align		8
        /*0050*/ 	.dword	_ZN34_INTERNAL_ce80401d_4_k_cu_d4a988ac4cuda3std3__48in_placeE
	.align		8
        /*0058*/ 	.dword	_ZN34_INTERNAL_ce80401d_4_k_cu_d4a988ac4cuda3std3__420unreachable_sentinelE
	.align		8
        /*0060*/ 	.dword	_ZN34_INTERNAL_ce80401d_4_k_cu_d4a988ac4cuda3std3__47nulloptE
	.align		8
        /*0068*/ 	.dword	_ZN34_INTERNAL_ce80401d_4_k_cu_d4a988ac4cuda3std3__48unexpectE
	.align		8
        /*0070*/ 	.dword	_ZN34_INTERNAL_ce80401d_4_k_cu_d4a988ac4cuda3std6ranges3__45__cpo4swapE
	.align		8
        /*0078*/ 	.dword	_ZN34_INTERNAL_ce80401d_4_k_cu_d4a988ac4cuda3std6ranges3__45__cpo9iter_moveE
	.align		8
        /*0080*/ 	.dword	_ZN34_INTERNAL_ce80401d_4_k_cu_d4a988ac4cuda3std6ranges3__45__cpo5beginE
	.align		8
        /*0088*/ 	.dword	_ZN34_INTERNAL_ce80401d_4_k_cu_d4a988ac4cuda3std6ranges3__45__cpo3endE
	.align		8
        /*0090*/ 	.dword	_ZN34_INTERNAL_ce80401d_4_k_cu_d4a988ac4cuda3std6ranges3__45__cpo6cbeginE
	.align		8
        /*0098*/ 	.dword	_ZN34_INTERNAL_ce80401d_4_k_cu_d4a988ac4cuda3std6ranges3__45__cpo4cendE
	.align		8
        /*00a0*/ 	.dword	_ZN34_INTERNAL_ce80401d_4_k_cu_d4a988ac4cuda3std6ranges3__45__cpo7advanceE
	.align		8
        /*00a8*/ 	.dword	_ZN34_INTERNAL_ce80401d_4_k_cu_d4a988ac4cuda3std6ranges3__45__cpo9iter_swapE
	.align		8
        /*00b0*/ 	.dword	_ZN34_INTERNAL_ce80401d_4_k_cu_d4a988ac4cuda3std6ranges3__45__cpo4nextE
	.align		8
        /*00b8*/ 	.dword	_ZN34_INTERNAL_ce80401d_4_k_cu_d4a988ac4cuda3std6ranges3__45__cpo4prevE
	.align		8
        /*00c0*/ 	.dword	_ZN34_INTERNAL_ce80401d_4_k_cu_d4a988ac4cuda3std6ranges3__45__cpo4dataE
	.align		8
        /*00c8*/ 	.dword	_ZN34_INTERNAL_ce80401d_4_k_cu_d4a988ac4cuda3std6ranges3__45__cpo5cdataE
	.align		8
        /*00d0*/ 	.dword	_ZN34_INTERNAL_ce80401d_4_k_cu_d4a988ac4cuda3std6ranges3__45__cpo4sizeE
	.align		8
        /*00d8*/ 	.dword	_ZN34_INTERNAL_ce80401d_4_k_cu_d4a988ac4cuda3std6ranges3__45__cpo5ssizeE
	.align		8
        /*00e0*/ 	.dword	_ZN34_INTERNAL_ce80401d_4_k_cu_d4a988ac4cuda3std6ranges3__45__cpo8distanceE
	.align		8
        /*00e8*/ 	.dword	_ZN34_INTERNAL_ce80401d_4_k_cu_d4a988ac6thrust24THRUST_300001_SM_1000_NS8cuda_cub3parE
	.align		8
        /*00f0*/ 	.dword	_ZN34_INTERNAL_ce80401d_4_k_cu_d4a988ac6thrust24THRUST_300001_SM_1000_NS8cuda_cub10par_nosyncE
	.align		8
        /*00f8*/ 	.dword	_ZN34_INTERNAL_ce80401d_4_k_cu_d4a988ac6thrust24THRUST_300001_SM_1000_NS6system6detail10sequential3seqE
	.align		8
        /*0100*/ 	.dword	_ZN34_INTERNAL_ce80401d_4_k_cu_d4a988ac6thrust24THRUST_300001_SM_1000_NS12placeholders2_1E
	.align		8
        /*0108*/ 	.dword	_ZN34_INTERNAL_ce80401d_4_k_cu_d4a988ac6thrust24THRUST_300001_SM_1000_NS12placeholders2_2E
	.align		8
        /*0110*/ 	.dword	_ZN34_INTERNAL_ce80401d_4_k_cu_d4a988ac6thrust24THRUST_300001_SM_1000_NS12placeholders2_3E
	.align		8
        /*0118*/ 	.dword	_ZN34_INTERNAL_ce80401d_4_k_cu_d4a988ac6thrust24THRUST_300001_SM_1000_NS12placeholders2_4E
	.align		8
        /*0120*/ 	.dword	_ZN34_INTERNAL_ce80401d_4_k_cu_d4a988ac6thrust24THRUST_300001_SM_1000_NS12placeholders2_5E
	.align		8
        /*0128*/ 	.dword	_ZN34_INTERNAL_ce80401d_4_k_cu_d4a988ac6thrust24THRUST_300001_SM_1000_NS12placeholders2_6E
	.align		8
        /*0130*/ 	.dword	_ZN34_INTERNAL_ce80401d_4_k_cu_d4a988ac6thrust24THRUST_300001_SM_1000_NS12placeholders2_7E
	.align		8
        /*0138*/ 	.dword	_ZN34_INTERNAL_ce80401d_4_k_cu_d4a988ac6thrust24THRUST_300001_SM_1000_NS12placeholders2_8E
	.align		8
        /*0140*/ 	.dword	_ZN34_INTERNAL_ce80401d_4_k_cu_d4a988ac6thrust24THRUST_300001_SM_1000_NS12placeholders2_9E
	.align		8
        /*0148*/ 	.dword	_ZN34_INTERNAL_ce80401d_4_k_cu_d4a988ac6thrust24THRUST_300001_SM_1000_NS12placeholders3_10E
	.align		8
        /*0150*/ 	.dword	_ZN34_INTERNAL_ce80401d_4_k_cu_d4a988ac6thrust24THRUST_300001_SM_1000_NS3seqE


//--------------------- .text._ZN3cub18CUB_300001_SM_10006detail11EmptyKernelIvEEvv --------------------------
	.section	.text._ZN3cub18CUB_300001_SM_10006detail11EmptyKernelIvEEvv,"ax",@progbits
	.align	128
        .global         _ZN3cub18CUB_300001_SM_10006detail11EmptyKernelIvEEvv
        .type           _ZN3cub18CUB_300001_SM_10006detail11EmptyKernelIvEEvv,@function
        .size           _ZN3cub18CUB_300001_SM_10006detail11EmptyKernelIvEEvv,(.L_x_12 - _ZN3cub18CUB_300001_SM_10006detail11EmptyKernelIvEEvv)
        .other          _ZN3cub18CUB_300001_SM_10006detail11EmptyKernelIvEEvv,@"STO_CUDA_ENTRY STV_DEFAULT"
_ZN3cub18CUB_300001_SM_10006detail11EmptyKernelIvEEvv:
.text._ZN3cub18CUB_300001_SM_10006detail11EmptyKernelIvEEvv:
[----:B------:R-:W-:Y:S01]  /*0000*/  LDC R1, c[0x0][0x37c] ;  /* 0x0000df00ff017b82 */ /* 0x000fe20000000800 */
[----:B------:R-:W-:Y:S05]  /*0010*/  EXIT ;  /* 0x000000000000794d */ /* 0x000fea0003800000 */
.L_x_0:
[----:B------:R-:W-:-:S00]  /*0020*/  BRA `(.L_x_0) ;  /* 0xfffffffc00fc7947 */ /* 0x000fc0000383ffff */
[----:B------:R-:W-:-:S00]  /*0030*/  NOP ;  /* 0x0000000000007918 */ /* 0x000fc00000000000 */
        /* <DEDUP_REMOVED lines=12> */
.L_x_12:


//--------------------- .text._Z13convolution2DPimiiS_miiS_m --------------------------
	.section	.text._Z13convolution2DPimiiS_miiS_m,"ax",@progbits
	.align	128
        .global         _Z13convolution2DPimiiS_miiS_m
        .type           _Z13convolution2DPimiiS_miiS_m,@function
        .size           _Z13convolution2DPimiiS_miiS_m,(.L_x_13 - _Z13convolution2DPimiiS_miiS_m)
        .other          _Z13convolution2DPimiiS_miiS_m,@"STO_CUDA_ENTRY STV_DEFAULT"
_Z13convolution2DPimiiS_miiS_m:
.text._Z13convolution2DPimiiS_miiS_m:
[----:B------:R-:W-:Y:S01]  /*0000*/  LDC R1, c[0x0][0x37c] ;  /* 0x0000df00ff017b82 */ /* 0x000fe20000000800 */
[----:B------:R-:W0:Y:S01]  /*0010*/  S2R R0, SR_CTAID.X ;  /* 0x0000000000007919 */ /* 0x000e220000002500 */
[----:B------:R-:W1:Y:S01]  /*0020*/  LDCU UR4, c[0x0][0x364] ;  /* 0x00006c80ff0477ac */ /* 0x000e620008000800 */
[----:B------:R-:W0:Y:S01]  /*0030*/  S2R R5, SR_TID.X ;  /* 0x0000000000057919 */ /* 0x000e220000002100 */
[----:B------:R-:W0:Y:S01]  /*0040*/  LDCU UR5, c[0x0][0x360] ;  /* 0x00006c00ff0577ac */ /* 0x000e220008000800 */
[----:B------:R-:W1:Y:S01]  /*0050*/  S2R R2, SR_CTAID.Y ;  /* 0x0000000000027919 */ /* 0x000e620000002600 */
[----:B------:R-:W2:Y:S01]  /*0060*/  LDCU.64 UR6, c[0x0][0x390] ;  /* 0x00007200ff0677ac */ /* 0x000ea20008000a00 */
[----:B------:R-:W1:Y:S01]  /*0070*/  S2R R3, SR_TID.Y ;  /* 0x0000000000037919 */ /* 0x000e620000002200 */
[----:B0-----:R-:W-:-:S05]  /*0080*/  IMAD R0, R0, UR5, R5 ;  /* 0x0000000500007c24 */ /* 0x001fca000f8e0205 */
[----:B--2---:R-:W-:Y:S01]  /*0090*/  ISETP.GE.AND P0, PT, R0, UR7, PT ;  /* 0x0000000700007c0c */ /* 0x004fe2000bf06270 */
[----:B-1----:R-:W-:-:S05]  /*00a0*/  IMAD R2, R2, UR4, R3 ;  /* 0x0000000402027c24 */ /* 0x002fca000f8e0203 */
[----:B------:R-:W-:-:S13]  /*00b0*/  ISETP.GE.OR P0, PT, R2, UR6, P0 ;  /* 0x0000000602007c0c */ /* 0x000fda0008706670 */
[----:B------:R-:W-:Y:S05]  /*00c0*/  @P0 EXIT ;  /* 0x000000000000094d */ /* 0x000fea0003800000 */
[----:B------:R-:W0:Y:S01]  /*00d0*/  LDCU.64 UR4, c[0x0][0x3a8] ;  /* 0x00007500ff0477ac */ /* 0x000e220008000a00 */
[----:B------:R-:W1:Y:S01]  /*00e0*/  LDCU.64 UR18, c[0x0][0x358] ;  /* 0x00006b00ff1277ac */ /* 0x000e620008000a00 */
[----:B------:R-:W2:Y:S01]  /*00f0*/  S2R R11, SR_CgaCtaId ;  /* 0x00000000000b7919 */ /* 0x000ea20000008800 */
[----:B------:R-:W3:Y:S01]  /*0100*/  LDCU.64 UR6, c[0x0][0x388] ;  /* 0x00007100ff0677ac */ /* 0x000ee20008000a00 */
[----:B0-----:R-:W-:-:S04]  /*0110*/  ISETP.GE.AND P0, PT, R0, UR5, PT ;  /* 0x0000000500007c0c */ /* 0x001fc8000bf06270 */
[----:B------:R-:W-:-:S13]  /*0120*/  ISETP.GE.OR P0, PT, R2, UR4, P0 ;  /* 0x0000000402007c0c */ /* 0x000fda0008706670 */
[----:B------:R-:W0:Y:S08]  /*0130*/  @!P0 LDC.64 R4, c[0x0][0x398] ;  /* 0x0000e600ff048b82 */ /* 0x000e300000000a00 */
[----:B------:R-:W0:Y:S02]  /*0140*/  @!P0 LDC.64 R6, c[0x0][0x3a0] ;  /* 0x0000e800ff068b82 */ /* 0x000e240000000a00 */
[----:B0-----:R-:W-:-:S04]  /*0150*/  @!P0 IMAD.WIDE.U32 R4, R2, R6, R4 ;  /* 0x0000000602048225 */ /* 0x001fc800078e0004 */
[----:B------:R-:W-:Y:S01]  /*0160*/  @!P0 IMAD R5, R2, R7, R5 ;  /* 0x0000000702058224 */ /* 0x000fe200078e0205 */
[----:B------:R-:W-:Y:S01]  /*0170*/  MOV R8, 0x400 ;  /* 0x0000040000087802 */ /* 0x000fe20000000f00 */
[----:B------:R-:W3:Y:S01]  /*0180*/  LDC.64 R6, c[0x0][0x380] ;  /* 0x0000e000ff067b82 */ /* 0x000ee20000000a00 */
[----:B------:R-:W-:-:S05]  /*0190*/  @!P0 IMAD.WIDE R4, R0, 0x4, R4 ;  /* 0x0000000400048825 */ /* 0x000fca00078e0204 */
[----:B-1----:R0:W4:Y:S01]  /*01a0*/  @!P0 LDG.E R3, desc[UR18][R4.64] ;  /* 0x0000001204038981 */ /* 0x002122000c1e1900 */
[----:B--2---:R-:W-:-:S04]  /*01b0*/  @!P0 LEA R9, R11, R8, 0x18 ;  /* 0x000000080b098211 */ /* 0x004fc800078ec0ff */
[----:B------:R-:W-:-:S04]  /*01c0*/  @!P0 LEA R9, R2, R9, 0x4 ;  /* 0x0000000902098211 */ /* 0x000fc800078e20ff */
[----:B------:R-:W-:Y:S01]  /*01d0*/  @!P0 LEA R10, R0, R9, 0x2 ;  /* 0x00000009000a8211 */ /* 0x000fe200078e10ff */
[----:B---3--:R-:W-:-:S04]  /*01e0*/  IMAD.WIDE.U32 R6, R2, UR6, R6 ;  /* 0x0000000602067c25 */ /* 0x008fc8000f8e0006 */
[----:B------:R-:W-:Y:S02]  /*01f0*/  IMAD R7, R2, UR7, R7 ;  /* 0x0000000702077c24 */ /* 0x000fe4000f8e0207 */
[----:B0-----:R-:W-:Y:S01]  /*0200*/  IMAD.WIDE R4, R0, 0x4, R6 ;  /* 0x0000000400047825 */ /* 0x001fe200078e0206 */
[----:B----4-:R0:W-:Y:S01]  /*0210*/  @!P0 STS [R10], R3 ;  /* 0x000000030a008388 */ /* 0x0101e20000000800 */
[----:B------:R-:W-:Y:S06]  /*0220*/  @!P0 BAR.SYNC.DEFER_BLOCKING 0x0 ;  /* 0x0000000000008b1d */ /* 0x000fec0000010000 */
[----:B------:R-:W2:Y:S01]  /*0230*/  LDG.E R4, desc[UR18][R4.64] ;  /* 0x0000001204047981 */ /* 0x000ea2000c1e1900 */
[----:B------:R-:W-:-:S02]  /*0240*/  IADD3 R8, PT, PT, R8, 0x30, RZ ;  /* 0x0000003008087810 */ /* 0x000fc40007ffe0ff */
[----:B------:R-:W-:Y:S02]  /*0250*/  ISETP.NE.AND P0, PT, RZ, UR5, PT ;  /* 0x00000005ff007c0c */ /* 0x000fe4000bf05270 */
[----:B------:R-:W-:Y:S02]  /*0260*/  LEA R7, R11, R8, 0x18 ;  /* 0x000000080b077211 */ /* 0x000fe400078ec0ff */
[----:B------:R-:W-:Y:S02]  /*0270*/  ISETP.EQ.OR P0, PT, RZ, UR4, !P0 ;  /* 0x00000004ff007c0c */ /* 0x000fe4000c702670 */
[----:B------:R-:W-:-:S04]  /*0280*/  LEA R7, R2, R7, 0x4 ;  /* 0x0000000702077211 */ /* 0x000fc800078e20ff */
[----:B------:R-:W-:-:S05]  /*0290*/  LEA R7, R0, R7, 0x2 ;  /* 0x0000000700077211 */ /* 0x000fca00078e10ff */
[----:B--2---:R0:W-:Y:S01]  /*02a0*/  STS [R7], R4 ;  /* 0x0000000407007388 */ /* 0x0041e20000000800 */
[----:B------:R-:W-:Y:S06]  /*02b0*/  BAR.SYNC.DEFER_BLOCKING 0x0 ;  /* 0x0000000000007b1d */ /* 0x000fec0000010000 */
[----:B------:R-:W-:Y:S05]  /*02c0*/  @P0 EXIT ;  /* 0x000000000000094d */ /* 0x000fea0003800000 */
[----:B------:R1:W2:Y:S01]  /*02d0*/  LDS R12, [R7] ;  /* 0x00000000070c7984 */ /* 0x0002a20000000800 */
[----:B------:R-:W-:Y:S01]  /*02e0*/  ULOP3.LUT UR8, UR5, 0xfffffff0, URZ, 0xc0, !UPT ;  /* 0xfffffff005087892 */ /* 0x000fe2000f8ec0ff */
[----:B------:R-:W-:Y:S01]  /*02f0*/  SHF.R.S32.HI R13, RZ, 0x1f, R0 ;  /* 0x0000001fff0d7819 */ /* 0x000fe20000011400 */
[----:B------:R-:W-:Y:S02]  /*0300*/  ULOP3.LUT UR15, UR5, 0xf, URZ, 0xc0, !UPT ;  /* 0x0000000f050f7892 */ /* 0x000fe4000f8ec0ff */
[----:B------:R-:W-:Y:S02]  /*0310*/  ULOP3.LUT UR16, UR5, 0x7, URZ, 0xc0, !UPT ;  /* 0x0000000705107892 */ /* 0x000fe4000f8ec0ff */
[----:B------:R-:W-:Y:S02]  /*0320*/  ULOP3.LUT UR9, UR5, 0x3, URZ, 0xc0, !UPT ;  /* 0x0000000305097892 */ /* 0x000fe4000f8ec0ff */
[----:B------:R-:W-:Y:S02]  /*0330*/  USHF.R.S32.HI UR11, URZ, 0x1f, UR4 ;  /* 0x0000001fff0b7899 */ /* 0x000fe40008011404 */
[----:B------:R-:W-:Y:S01]  /*0340*/  USHF.R.S32.HI UR10, URZ, 0x1f, UR8 ;  /* 0x0000001fff0a7899 */ /* 0x000fe20008011408 */
[----:B------:R-:W-:Y:S01]  /*0350*/  UMOV UR6, URZ ;  /* 0x000000ff00067c82 */ /* 0x000fe20008000000 */
[----:B-1----:R-:W-:-:S10]  /*0360*/  UMOV UR7, URZ ;  /* 0x000000ff00077c82 */ /* 0x002fd40008000000 */
.L_x_6:
[----:B-1----:R-:W1:Y:S01]  /*0370*/  LDCU.64 UR4, c[0x0][0x3a8] ;  /* 0x00007500ff0477ac */ /* 0x002e620008000a00 */
[----:B0--34-:R-:W-:Y:S01]  /*0380*/  IADD3 R14, P0, PT, R2, UR6, RZ ;  /* 0x00000006020e7c10 */ /* 0x019fe2000ff1e0ff */
[----:B------:R-:W-:Y:S01]  /*0390*/  UMOV UR13, UR6 ;  /* 0x00000006000d7c82 */ /* 0x000fe20008000000 */
[----:B------:R-:W-:Y:S02]  /*03a0*/  UIADD3 UR6, UP1, UPT, UR6, 0x1, URZ ;  /* 0x0000000106067890 */ /* 0x000fe4000ff3e0ff */
[----:B------:R-:W-:Y:S02]  /*03b0*/  IADD3.X R15, PT, PT, RZ, UR7, RZ, P0, !PT ;  /* 0x00000007ff0f7c10 */ /* 0x000fe400087fe4ff */
[----:B------:R-:W-:Y:S02]  /*03c0*/  UIADD3.X UR7, UPT, UPT, URZ, UR7, URZ, UP1, !UPT ;  /* 0x00000007ff077290 */ /* 0x000fe40008ffe4ff */
[----:B-1----:R-:W-:Y:S02]  /*03d0*/  UISETP.GE.U32.AND UP1, UPT, UR5, 0x10, UPT ;  /* 0x000000100500788c */ /* 0x002fe4000bf26070 */
[----:B------:R-:W-:Y:S01]  /*03e0*/  UISETP.NE.U32.AND UP0, UPT, UR6, UR4, UPT ;  /* 0x000000040600728c */ /* 0x000fe2000bf05070 */
[----:B------:R-:W-:-:S02]  /*03f0*/  UMOV UR5, URZ ;  /* 0x000000ff00057c82 */ /* 0x000fc40008000000 */
[----:B------:R-:W-:Y:S01]  /*0400*/  UMOV UR4, URZ ;  /* 0x000000ff00047c82 */ /* 0x000fe20008000000 */
[----:B------:R-:W-:-:S03]  /*0410*/  UISETP.NE.AND.EX UP0, UPT, UR7, UR11, UPT, UP0 ;  /* 0x0000000b0700728c */ /* 0x000fc6000bf05300 */
[----:B------:R-:W-:Y:S08]  /*0420*/  BRA.U !UP1, `(.L_x_1) ;  /* 0x00000005093c7547 */ /* 0x000ff0000b800000 */
[----:B------:R-:W0:Y:S01]  /*0430*/  LDCU.128 UR20, c[0x0][0x3b0] ;  /* 0x00007600ff1477ac */ /* 0x000e220008000c00 */
[----:B------:R-:W1:Y:S01]  /*0440*/  S2UR UR5, SR_CgaCtaId ;  /* 0x00000000000579c3 */ /* 0x000e620000008800 */
[----:B------:R-:W-:Y:S01]  /*0450*/  UMOV UR4, 0x400 ;  /* 0x0000040000047882 */ /* 0x000fe20000000000 */
[----:B------:R-:W-:Y:S01]  /*0460*/  UMOV UR12, UR10 ;  /* 0x0000000a000c7c82 */ /* 0x000fe20008000000 */
[----:B0-----:R-:W-:Y:S01]  /*0470*/  LEA R4, P0, R0, UR20, 0x2 ;  /* 0x0000001400047c11 */ /* 0x001fe2000f8010ff */
[----:B------:R-:W-:-:S03]  /*0480*/  IMAD R3, R15, UR22, RZ ;  /* 0x000000160f037c24 */ /* 0x000fc6000f8e02ff */
[----:B------:R-:W-:Y:S01]  /*0490*/  LEA.HI.X R5, R0, UR21, R13, 0x2, P0 ;  /* 0x0000001500057c11 */ /* 0x000fe200080f140d */
[C---:B------:R-:W-:Y:S01]  /*04a0*/  IMAD R7, R14.reuse, UR23, R3 ;  /* 0x000000170e077c24 */ /* 0x040fe2000f8e0203 */
[----:B-1----:R-:W-:Y:S01]  /*04b0*/  ULEA UR4, UR5, UR4, 0x18 ;  /* 0x0000000405047291 */ /* 0x002fe2000f8ec0ff */
[----:B------:R-:W-:Y:S02]  /*04c0*/  IMAD.WIDE.U32 R4, R14, UR22, R4 ;  /* 0x000000160e047c25 */ /* 0x000fe4000f8e0004 */
[----:B------:R-:W-:Y:S01]  /*04d0*/  UMOV UR5, UR8 ;  /* 0x0000000800057c82 */ /* 0x000fe20008000000 */
[----:B------:R-:W-:Y:S01]  /*04e0*/  ULEA UR4, UR13, UR4, 0x4 ;  /* 0x000000040d047291 */ /* 0x000fe2000f8e20ff */
[----:B------:R-:W-:-:S03]  /*04f0*/  IADD3 R3, P0, PT, R4, 0x20, RZ ;  /* 0x0000002004037810 */ /* 0x000fc60007f1e0ff */
[----:B------:R-:W-:Y:S01]  /*0500*/  UIADD3 UR4, UPT, UPT, UR4, 0x20, URZ ;  /* 0x0000002004047890 */ /* 0x000fe2000fffe0ff */
[----:B------:R-:W-:-:S11]  /*0510*/  IADD3.X R4, PT, PT, R5, R7, RZ, P0, !PT ;  /* 0x0000000705047210 */ /* 0x000fd600007fe4ff */
.L_x_2:
[----:B------:R-:W-:Y:S02]  /*0520*/  MOV R26, R3 ;  /* 0x00000003001a7202 */ /* 0x000fe40000000f00 */
[----:B------:R-:W-:Y:S02]  /*0530*/  MOV R27, R4 ;  /* 0x00000004001b7202 */ /* 0x000fe40000000f00 */
[----:B------:R-:W2:Y:S04]  /*0540*/  LDS.128 R4, [UR4+-0x20] ;  /* 0xffffe004ff047984 */ /* 0x000ea80008000c00 */
[----:B------:R-:W2:Y:S04]  /*0550*/  LDG.E R11, desc[UR18][R26.64+-0x20] ;  /* 0xffffe0121a0b7981 */ /* 0x000ea8000c1e1900 */
[----:B------:R-:W3:Y:S04]  /*0560*/  LDG.E R10, desc[UR18][R26.64+-0x1c] ;  /* 0xffffe4121a0a7981 */ /* 0x000ee8000c1e1900 */
[----:B------:R-:W4:Y:S04]  /*0570*/  LDG.E R9, desc[UR18][R26.64+-0x18] ;  /* 0xffffe8121a097981 */ /* 0x000f28000c1e1900 */
[----:B------:R-:W5:Y:S04]  /*0580*/  LDG.E R8, desc[UR18][R26.64+-0x14] ;  /* 0xffffec121a087981 */ /* 0x000f68000c1e1900 */
[----:B------:R-:W4:Y:S04]  /*0590*/  LDG.E R25, desc[UR18][R26.64+-0x10] ;  /* 0xfffff0121a197981 */ /* 0x000f28000c1e1900 */
        /* <DEDUP_REMOVED lines=10> */
[----:B------:R-:W4:Y:S01]  /*0640*/  LDG.E R22, desc[UR18][R26.64+0x1c] ;  /* 0x00001c121a167981 */ /* 0x000f22000c1e1900 */
[----:B------:R-:W-:-:S04]  /*0650*/  UIADD3 UR5, UP1, UPT, UR5, -0x10, URZ ;  /* 0xfffffff005057890 */ /* 0x000fc8000ff3e0ff */
[----:B------:R-:W-:Y:S02]  /*0660*/  UIADD3.X UR12, UPT, UPT, UR12, -0x1, URZ, UP1, !UPT ;  /* 0xffffffff0c0c7890 */ /* 0x000fe40008ffe4ff */
[----:B------:R-:W-:-:S04]  /*0670*/  UISETP.NE.U32.AND UP1, UPT, UR5, URZ, UPT ;  /* 0x000000ff0500728c */ /* 0x000fc8000bf25070 */
[----:B------:R-:W-:Y:S01]  /*0680*/  UISETP.NE.AND.EX UP1, UPT, UR12, URZ, UPT, UP1 ;  /* 0x000000ff0c00728c */ /* 0x000fe2000bf25310 */
[C---:B--2---:R-:W-:Y:S02]  /*0690*/  IMAD R29, R12.reuse, R4, R11 ;  /* 0x000000040c1d7224 */ /* 0x044fe400078e020b */
[----:B---3--:R-:W-:-:S03]  /*06a0*/  IMAD R5, R12, R5, R10 ;  /* 0x000000050c057224 */ /* 0x008fc600078e020a */
[----:B------:R4:W-:Y:S01]  /*06b0*/  STG.E desc[UR18][R26.64+-0x20], R29 ;  /* 0xffffe01d1a007986 */ /* 0x0009e2000c101912 */
[C---:B-----5:R-:W-:Y:S02]  /*06c0*/  IMAD R7, R12.reuse, R7, R8 ;  /* 0x000000070c077224 */ /* 0x060fe400078e0208 */
[C---:B----4-:R-:W-:Y:S02]  /*06d0*/  IMAD R29, R12.reuse, R6, R9 ;  /* 0x000000060c1d7224 */ /* 0x050fe400078e0209 */
[----:B------:R-:W0:Y:S04]  /*06e0*/  LDS.128 R8, [UR4+-0x10] ;  /* 0xfffff004ff087984 */ /* 0x000e280008000c00 */
[----:B------:R-:W-:Y:S04]  /*06f0*/  STG.E desc[UR18][R26.64+-0x1c], R5 ;  /* 0xffffe4051a007986 */ /* 0x000fe8000c101912 */
[----:B------:R-:W-:Y:S04]  /*0700*/  STG.E desc[UR18][R26.64+-0x14], R7 ;  /* 0xffffec071a007986 */ /* 0x000fe8000c101912 */
[----:B------:R-:W1:Y:S01]  /*0710*/  LDS.128 R4, [UR4] ;  /* 0x00000004ff047984 */ /* 0x000e620008000c00 */
[----:B0-----:R-:W-:-:S02]  /*0720*/  IMAD R25, R12, R8, R25 ;  /* 0x000000080c197224 */ /* 0x001fc400078e0219 */
[C---:B------:R-:W-:Y:S02]  /*0730*/  IMAD R28, R12.reuse, R9, R28 ;  /* 0x000000090c1c7224 */ /* 0x040fe400078e021c */
[C---:B------:R-:W-:Y:S02]  /*0740*/  IMAD R3, R12.reuse, R10, R3 ;  /* 0x0000000a0c037224 */ /* 0x040fe400078e0203 */
[C---:B------:R-:W-:Y:S02]  /*0750*/  IMAD R24, R12.reuse, R11, R24 ;  /* 0x0000000b0c187224 */ /* 0x040fe400078e0218 */
[----:B------:R-:W0:Y:S01]  /*0760*/  LDS.128 R8, [UR4+0x10] ;  /* 0x00001004ff087984 */ /* 0x000e220008000c00 */
[C---:B-1----:R-:W-:Y:S02]  /*0770*/  IMAD R17, R12.reuse, R4, R17 ;  /* 0x000000040c117224 */ /* 0x042fe400078e0211 */
[C---:B------:R-:W-:Y:S02]  /*0780*/  IMAD R5, R12.reuse, R5, R16 ;  /* 0x000000050c057224 */ /* 0x040fe400078e0210 */
[----:B------:R-:W-:-:S02]  /*0790*/  IMAD R19, R12, R6, R19 ;  /* 0x000000060c137224 */ /* 0x000fc400078e0213 */
[C---:B------:R-:W-:Y:S01]  /*07a0*/  IMAD R7, R12.reuse, R7, R18 ;  /* 0x000000070c077224 */ /* 0x040fe200078e0212 */
[----:B------:R-:W-:Y:S04]  /*07b0*/  STG.E desc[UR18][R26.64+-0x18], R29 ;  /* 0xffffe81d1a007986 */ /* 0x000fe8000c101912 */
[----:B------:R-:W-:Y:S04]  /*07c0*/  STG.E desc[UR18][R26.64+-0x10], R25 ;  /* 0xfffff0191a007986 */ /* 0x000fe8000c101912 */
[----:B------:R-:W-:Y:S04]  /*07d0*/  STG.E desc[UR18][R26.64+-0xc], R28 ;  /* 0xfffff41c1a007986 */ /* 0x000fe8000c101912 */
[----:B------:R-:W-:Y:S04]  /*07e0*/  STG.E desc[UR18][R26.64+-0x4], R24 ;  /* 0xfffffc181a007986 */ /* 0x000fe8000c101912 */
[----:B------:R-:W-:Y:S04]  /*07f0*/  STG.E desc[UR18][R26.64], R17 ;  /* 0x000000111a007986 */ /* 0x000fe8000c101912 */
[----:B------:R-:W-:Y:S04]  /*0800*/  STG.E desc[UR18][R26.64+0x4], R5 ;  /* 0x000004051a007986 */ /* 0x000fe8000c101912 */
[----:B------:R-:W-:Y:S01]  /*0810*/  STG.E desc[UR18][R26.64+0x8], R19 ;  /* 0x000008131a007986 */ /* 0x000fe2000c101912 */
[----:B0-----:R-:W-:-:S02]  /*0820*/  IMAD R21, R12, R8, R21 ;  /* 0x000000080c157224 */ /* 0x001fc400078e0215 */
[C---:B------:R-:W-:Y:S02]  /*0830*/  IMAD R9, R12.reuse, R9, R20 ;  /* 0x000000090c097224 */ /* 0x040fe400078e0214 */
[C---:B------:R-:W-:Y:S02]  /*0840*/  IMAD R23, R12.reuse, R10, R23 ;  /* 0x0000000a0c177224 */ /* 0x040fe400078e0217 */
[----:B------:R-:W-:Y:S01]  /*0850*/  IMAD R11, R12, R11, R22 ;  /* 0x0000000b0c0b7224 */ /* 0x000fe200078e0216 */
[----:B------:R-:W-:Y:S04]  /*0860*/  STG.E desc[UR18][R26.64+0xc], R7 ;  /* 0x00000c071a007986 */ /* 0x000fe8000c101912 */
[----:B------:R-:W-:Y:S04]  /*0870*/  STG.E desc[UR18][R26.64+0x10], R21 ;  /* 0x000010151a007986 */ /* 0x000fe8000c101912 */
[----:B------:R-:W-:Y:S04]  /*0880*/  STG.E desc[UR18][R26.64+0x14], R9 ;  /* 0x000014091a007986 */ /* 0x000fe8000c101912 */
[----:B------:R-:W-:Y:S04]  /*0890*/  STG.E desc[UR18][R26.64+0x18], R23 ;  /* 0x000018171a007986 */ /* 0x000fe8000c101912 */
[----:B------:R-:W-:Y:S04]  /*08a0*/  STG.E desc[UR18][R26.64+0x1c], R11 ;  /* 0x00001c0b1a007986 */ /* 0x000fe8000c101912 */
[----:B------:R0:W-:Y:S01]  /*08b0*/  STG.E desc[UR18][R26.64+-0x8], R3 ;  /* 0xfffff8031a007986 */ /* 0x0001e2000c101912 */
[----:B------:R-:W-:Y:S01]  /*08c0*/  UIADD3 UR4, UPT, UPT, UR4, 0x40, URZ ;  /* 0x0000004004047890 */ /* 0x000fe2000fffe0ff */
[----:B0-----:R-:W-:-:S04]  /*08d0*/  IADD3 R3, P0, PT, R26, 0x40, RZ ;  /* 0x000000401a037810 */ /* 0x001fc80007f1e0ff */
[----:B------:R-:W-:Y:S01]  /*08e0*/  IADD3.X R4, PT, PT, RZ, R27, RZ, P0, !PT ;  /* 0x0000001bff047210 */ /* 0x000fe200007fe4ff */
[----:B------:R-:W-:Y:S08]  /*08f0*/  BRA.U UP1, `(.L_x_2) ;  /* 0xfffffffd01087547 */ /* 0x000ff0000b83ffff */
[----:B------:R-:W-:Y:S01]  /*0900*/  UMOV UR4, UR8 ;  /* 0x0000000800047c82 */ /* 0x000fe20008000000 */
[----:B------:R-:W-:-:S05]  /*0910*/  UMOV UR5, UR10 ;  /* 0x0000000a00057c82 */ /* 0x000fca0008000000 */
.L_x_1:
[----:B------:R-:W-:-:S09]  /*0920*/  UISETP.NE.AND UP1, UPT, UR15, URZ, UPT ;  /* 0x000000ff0f00728c */ /* 0x000fd2000bf25270 */
[----:B------:R-:W-:Y:S05]  /*0930*/  BRA.U !UP1, `(.L_x_3) ;  /* 0x0000000509707547 */ /* 0x000fea000b800000 */
[----:B0-----:R-:W0:Y:S01]  /*0940*/  LDC.64 R4, c[0x0][0x3b0] ;  /* 0x0000ec00ff047b82 */ /* 0x001e220000000a00 */
[----:B------:R-:W1:Y:S01]  /*0950*/  LDCU.64 UR20, c[0x0][0x3b8] ;  /* 0x00007700ff1477ac */ /* 0x000e620008000a00 */
[----:B------:R-:W-:Y:S01]  /*0960*/  UIADD3 UR17, UPT, UPT, UR15, -0x1, URZ ;  /* 0xffffffff0f117890 */ /* 0x000fe2000fffe0ff */
[----:B------:R-:W-:-:S05]  /*0970*/  UMOV UR12, 0x400 ;  /* 0x00000400000c7882 */ /* 0x000fca0000000000 */
[----:B------:R-:W3:Y:S01]  /*0980*/  S2UR UR14, SR_CgaCtaId ;  /* 0x00000000000e79c3 */ /* 0x000ee20000008800 */
[----:B------:R-:W-:Y:S02]  /*0990*/  UISETP.GE.U32.AND UP2, UPT, UR17, 0x7, UPT ;  /* 0x000000071100788c */ /* 0x000fe4000bf46070 */
[----:B------:R-:W-:Y:S01]  /*09a0*/  UISETP.NE.AND UP1, UPT, UR16, URZ, UPT ;  /* 0x000000ff1000728c */ /* 0x000fe2000bf25270 */
[----:B-1----:R-:W-:-:S04]  /*09b0*/  IMAD R15, R15, UR20, RZ ;  /* 0x000000140f0f7c24 */ /* 0x002fc8000f8e02ff */
[C---:B------:R-:W-:Y:S02]  /*09c0*/  IMAD R3, R14.reuse, UR21, R15 ;  /* 0x000000150e037c24 */ /* 0x040fe4000f8e020f */
[----:B0-----:R-:W-:-:S05]  /*09d0*/  IMAD.WIDE.U32 R14, R14, UR20, R4 ;  /* 0x000000140e0e7c25 */ /* 0x001fca000f8e0004 */
[----:B------:R-:W-:Y:S01]  /*09e0*/  IADD3 R3, PT, PT, R3, R15, RZ ;  /* 0x0000000f03037210 */ /* 0x000fe20007ffe0ff */
[----:B---3--:R-:W-:-:S04]  /*09f0*/  ULEA UR12, UR14, UR12, 0x18 ;  /* 0x0000000c0e0c7291 */ /* 0x008fc8000f8ec0ff */
[----:B------:R-:W-:Y:S01]  /*0a00*/  ULEA UR12, UR13, UR12, 0x4 ;  /* 0x0000000c0d0c7291 */ /* 0x000fe2000f8e20ff */
[----:B------:R-:W-:Y:S11]  /*0a10*/  BRA.U !UP2, `(.L_x_4) ;  /* 0x000000010a847547 */ /* 0x000ff6000b800000 */
[----:B------:R-:W-:-:S04]  /*0a20*/  IADD3 R4, P0, PT, R0, UR4, RZ ;  /* 0x0000000400047c10 */ /* 0x000fc8000ff1e0ff */
[----:B------:R-:W-:Y:S02]  /*0a30*/  IADD3.X R5, PT, PT, R13, UR5, RZ, P0, !PT ;  /* 0x000000050d057c10 */ /* 0x000fe400087fe4ff */
[----:B------:R-:W-:-:S04]  /*0a40*/  LEA R16, P0, R4, R14, 0x2 ;  /* 0x0000000e04107211 */ /* 0x000fc800078010ff */
[----:B------:R-:W-:-:S05]  /*0a50*/  LEA.HI.X R17, R4, R3, R5, 0x2, P0 ;  /* 0x0000000304117211 */ /* 0x000fca00000f1405 */
[----:B------:R-:W2:Y:S04]  /*0a60*/  LDG.E R21, desc[UR18][R16.64] ;  /* 0x0000001210157981 */ /* 0x000ea8000c1e1900 */
[----:B------:R-:W3:Y:S04]  /*0a70*/  LDG.E R22, desc[UR18][R16.64+0x4] ;  /* 0x0000041210167981 */ /* 0x000ee8000c1e1900 */
[----:B------:R-:W4:Y:S04]  /*0a80*/  LDG.E R23, desc[UR18][R16.64+0x8] ;  /* 0x0000081210177981 */ /* 0x000f28000c1e1900 */
[----:B------:R-:W5:Y:S04]  /*0a90*/  LDG.E R24, desc[UR18][R16.64+0xc] ;  /* 0x00000c1210187981 */ /* 0x000f68000c1e1900 */
[----:B------:R-:W5:Y:S04]  /*0aa0*/  LDG.E R25, desc[UR18][R16.64+0x10] ;  /* 0x0000101210197981 */ /* 0x000f68000c1e1900 */
[----:B------:R-:W5:Y:S04]  /*0ab0*/  LDG.E R20, desc[UR18][R16.64+0x14] ;  /* 0x0000141210147981 */ /* 0x000f68000c1e1900 */
[----:B------:R-:W5:Y:S04]  /*0ac0*/  LDG.E R19, desc[UR18][R16.64+0x18] ;  /* 0x0000181210137981 */ /* 0x000f68000c1e1900 */
[----:B------:R-:W5:Y:S01]  /*0ad0*/  LDG.E R18, desc[UR18][R16.64+0x1c] ;  /* 0x00001c1210127981 */ /* 0x000f62000c1e1900 */
[----:B------:R-:W-:-:S02]  /*0ae0*/  ULEA UR13, UR4, UR12, 0x2 ;  /* 0x0000000c040d7291 */ /* 0x000fc4000f8e10ff */
[----:B------:R-:W-:-:S04]  /*0af0*/  UIADD3 UR4, UP2, UPT, UR4, 0x8, URZ ;  /* 0x0000000804047890 */ /* 0x000fc8000ff5e0ff */
[----:B------:R-:W-:-:S03]  /*0b00*/  UIADD3.X UR5, UPT, UPT, URZ, UR5, URZ, UP2, !UPT ;  /* 0x00000005ff057290 */ /* 0x000fc600097fe4ff */
[----:B------:R-:W2:Y:S04]  /*0b10*/  LDS.128 R4, [UR13] ;  /* 0x0000000dff047984 */ /* 0x000ea80008000c00 */
[----:B------:R-:W0:Y:S01]  /*0b20*/  LDS.128 R8, [UR13+0x10] ;  /* 0x0000100dff087984 */ /* 0x000e220008000c00 */
[C---:B--2---:R-:W-:Y:S02]  /*0b30*/  IMAD R21, R12.reuse, R4, R21 ;  /* 0x000000040c157224 */ /* 0x044fe400078e0215 */
[----:B---3--:R-:W-:-:S03]  /*0b40*/  IMAD R5, R12, R5, R22 ;  /* 0x000000050c057224 */ /* 0x008fc600078e0216 */
[----:B------:R1:W-:Y:S01]  /*0b50*/  STG.E desc[UR18][R16.64], R21 ;  /* 0x0000001510007986 */ /* 0x0003e2000c101912 */
[----:B----4-:R-:W-:-:S03]  /*0b60*/  IMAD R23, R12, R6, R23 ;  /* 0x000000060c177224 */ /* 0x010fc600078e0217 */
[----:B------:R1:W-:Y:S01]  /*0b70*/  STG.E desc[UR18][R16.64+0x4], R5 ;  /* 0x0000040510007986 */ /* 0x0003e2000c101912 */
[----:B-----5:R-:W-:-:S03]  /*0b80*/  IMAD R7, R12, R7, R24 ;  /* 0x000000070c077224 */ /* 0x020fc600078e0218 */
[----:B------:R1:W-:Y:S01]  /*0b90*/  STG.E desc[UR18][R16.64+0x8], R23 ;  /* 0x0000081710007986 */ /* 0x0003e2000c101912 */
[----:B0-----:R-:W-:-:S03]  /*0ba0*/  IMAD R25, R12, R8, R25 ;  /* 0x000000080c197224 */ /* 0x001fc600078e0219 */
[----:B------:R1:W-:Y:S01]  /*0bb0*/  STG.E desc[UR18][R16.64+0xc], R7 ;  /* 0x00000c0710007986 */ /* 0x0003e2000c101912 */
[----:B------:R-:W-:-:S03]  /*0bc0*/  IMAD R9, R12, R9, R20 ;  /* 0x000000090c097224 */ /* 0x000fc600078e0214 */
[----:B------:R1:W-:Y:S01]  /*0bd0*/  STG.E desc[UR18][R16.64+0x10], R25 ;  /* 0x0000101910007986 */ /* 0x0003e2000c101912 */
[----:B------:R-:W-:-:S03]  /*0be0*/  IMAD R19, R12, R10, R19 ;  /* 0x0000000a0c137224 */ /* 0x000fc600078e0213 */
[----:B------:R1:W-:Y:S01]  /*0bf0*/  STG.E desc[UR18][R16.64+0x14], R9 ;  /* 0x0000140910007986 */ /* 0x0003e2000c101912 */
[----:B------:R-:W-:-:S03]  /*0c00*/  IMAD R11, R12, R11, R18 ;  /* 0x0000000b0c0b7224 */ /* 0x000fc600078e0212 */
[----:B------:R1:W-:Y:S04]  /*0c10*/  STG.E desc[UR18][R16.64+0x18], R19 ;  /* 0x0000181310007986 */ /* 0x0003e8000c101912 */
[----:B------:R1:W-:Y:S02]  /*0c20*/  STG.E desc[UR18][R16.64+0x1c], R11 ;  /* 0x00001c0b10007986 */ /* 0x0003e4000c101912 */
.L_x_4:
[----:B------:R-:W-:Y:S05]  /*0c30*/  BRA.U !UP1, `(.L_x_3) ;  /* 0x0000000109b07547 */ /* 0x000fea000b800000 */
[----:B------:R-:W-:Y:S02]  /*0c40*/  UIADD3 UR13, UPT, UPT, UR16, -0x1, URZ ;  /* 0xffffffff100d7890 */ /* 0x000fe4000fffe0ff */
[----:B------:R-:W-:Y:S02]  /*0c50*/  UISETP.NE.AND UP1, UPT, UR9, URZ, UPT ;  /* 0x000000ff0900728c */ /* 0x000fe4000bf25270 */
[----:B------:R-:W-:-:S09]  /*0c60*/  UISETP.GE.U32.AND UP2, UPT, UR13, 0x3, UPT ;  /* 0x000000030d00788c */ /* 0x000fd2000bf46070 */
[----:B------:R-:W-:Y:S05]  /*0c70*/  BRA.U !UP2, `(.L_x_5) ;  /* 0x000000010a507547 */ /* 0x000fea000b800000 */
[----:B------:R-:W-:-:S04]  /*0c80*/  IADD3 R4, P0, PT, R0, UR4, RZ ;  /* 0x0000000400047c10 */ /* 0x000fc8000ff1e0ff */
[----:B-1----:R-:W-:Y:S02]  /*0c90*/  IADD3.X R5, PT, PT, R13, UR5, RZ, P0, !PT ;  /* 0x000000050d057c10 */ /* 0x002fe400087fe4ff */
[----:B------:R-:W-:-:S04]  /*0ca0*/  LEA R8, P0, R4, R14, 0x2 ;  /* 0x0000000e04087211 */ /* 0x000fc800078010ff */
[----:B------:R-:W-:-:S05]  /*0cb0*/  LEA.HI.X R9, R4, R3, R5, 0x2, P0 ;  /* 0x0000000304097211 */ /* 0x000fca00000f1405 */
[----:B------:R-:W2:Y:S04]  /*0cc0*/  LDG.E R11, desc[UR18][R8.64] ;  /* 0x00000012080b7981 */ /* 0x000ea8000c1e1900 */
[----:B------:R-:W3:Y:S04]  /*0cd0*/  LDG.E R10, desc[UR18][R8.64+0x4] ;  /* 0x00000412080a7981 */ /* 0x000ee8000c1e1900 */
[----:B------:R-:W4:Y:S04]  /*0ce0*/  LDG.E R17, desc[UR18][R8.64+0x8] ;  /* 0x0000081208117981 */ /* 0x000f28000c1e1900 */
[----:B------:R-:W5:Y:S01]  /*0cf0*/  LDG.E R16, desc[UR18][R8.64+0xc] ;  /* 0x00000c1208107981 */ /* 0x000f62000c1e1900 */
[----:B------:R-:W-:-:S02]  /*0d00*/  ULEA UR13, UR4, UR12, 0x2 ;  /* 0x0000000c040d7291 */ /* 0x000fc4000f8e10ff */
[----:B------:R-:W-:-:S04]  /*0d10*/  UIADD3 UR4, UP2, UPT, UR4, 0x4, URZ ;  /* 0x0000000404047890 */ /* 0x000fc8000ff5e0ff */
[----:B------:R-:W-:-:S03]  /*0d20*/  UIADD3.X UR5, UPT, UPT, URZ, UR5, URZ, UP2, !UPT ;  /* 0x00000005ff057290 */ /* 0x000fc600097fe4ff */
[----:B------:R-:W2:Y:S02]  /*0d30*/  LDS.128 R4, [UR13] ;  /* 0x0000000dff047984 */ /* 0x000ea40008000c00 */
[C---:B--2---:R-:W-:Y:S02]  /*0d40*/  IMAD R11, R12.reuse, R4, R11 ;  /* 0x000000040c0b7224 */ /* 0x044fe400078e020b */
[----:B---3--:R-:W-:-:S03]  /*0d50*/  IMAD R5, R12, R5, R10 ;  /* 0x000000050c057224 */ /* 0x008fc600078e020a */
[----:B------:R0:W-:Y:S01]  /*0d60*/  STG.E desc[UR18][R8.64], R11 ;  /* 0x0000000b08007986 */ /* 0x0001e2000c101912 */
[----:B----4-:R-:W-:-:S03]  /*0d70*/  IMAD R17, R12, R6, R17 ;  /* 0x000000060c117224 */ /* 0x010fc600078e0211 */
[----:B------:R0:W-:Y:S01]  /*0d80*/  STG.E desc[UR18][R8.64+0x4], R5 ;  /* 0x0000040508007986 */ /* 0x0001e2000c101912 */
[----:B-----5:R-:W-:-:S03]  /*0d90*/  IMAD R7, R12, R7, R16 ;  /* 0x000000070c077224 */ /* 0x020fc600078e0210 */
[----:B------:R0:W-:Y:S04]  /*0da0*/  STG.E desc[UR18][R8.64+0x8], R17 ;  /* 0x0000081108007986 */ /* 0x0001e8000c101912 */
[----:B------:R0:W-:Y:S02]  /*0db0*/  STG.E desc[UR18][R8.64+0xc], R7 ;  /* 0x00000c0708007986 */ /* 0x0001e4000c101912 */
.L_x_5:
[----:B------:R-:W-:Y:S05]  /*0dc0*/  BRA.U !UP1, `(.L_x_3) ;  /* 0x00000001094c7547 */ /* 0x000fea000b800000 */
[----:B------:R-:W-:-:S04]  /*0dd0*/  IADD3 R4, P0, PT, R0, UR4, RZ ;  /* 0x0000000400047c10 */ /* 0x000fc8000ff1e0ff */
[----:B------:R-:W-:Y:S02]  /*0de0*/  LEA R14, P1, R4, R14, 0x2 ;  /* 0x0000000e040e7211 */ /* 0x000fe400078210ff */
[----:B01----:R-:W-:-:S04]  /*0df0*/  IADD3.X R5, PT, PT, R13, UR5, RZ, P0, !PT ;  /* 0x000000050d057c10 */ /* 0x003fc800087fe4ff */
[----:B------:R-:W-:-:S05]  /*0e00*/  LEA.HI.X R15, R4, R3, R5, 0x2, P1 ;  /* 0x00000003040f7211 */ /* 0x000fca00008f1405 */
[----:B------:R-:W2:Y:S01]  /*0e10*/  LDG.E R3, desc[UR18][R14.64] ;  /* 0x000000120e037981 */ /* 0x000ea2000c1e1900 */
[----:B------:R-:W-:Y:S02]  /*0e20*/  ULEA UR4, UR4, UR12, 0x2 ;  /* 0x0000000c04047291 */ /* 0x000fe4000f8e10ff */
[----:B------:R-:W-:-:S07]  /*0e30*/  UISETP.NE.AND UP1, UPT, UR9, 0x1, UPT ;  /* 0x000000010900788c */ /* 0x000fce000bf25270 */
[----:B------:R-:W2:Y:S02]  /*0e40*/  LDS.128 R4, [UR4] ;  /* 0x00000004ff047984 */ /* 0x000ea40008000c00 */
[----:B--2---:R-:W-:-:S05]  /*0e50*/  IMAD R3, R12, R4, R3 ;  /* 0x000000040c037224 */ /* 0x004fca00078e0203 */
[----:B------:R3:W-:Y:S01]  /*0e60*/  STG.E desc[UR18][R14.64], R3 ;  /* 0x000000030e007986 */ /* 0x0007e2000c101912 */
[----:B------:R-:W-:Y:S05]  /*0e70*/  BRA.U !UP1, `(.L_x_3) ;  /* 0x0000000109207547 */ /* 0x000fea000b800000 */
[----:B---3--:R-:W2:Y:S01]  /*0e80*/  LDG.E R3, desc[UR18][R14.64+0x4] ;  /* 0x000004120e037981 */ /* 0x008ea2000c1e1900 */
[----:B------:R-:W-:Y:S01]  /*0e90*/  UISETP.NE.AND UP1, UPT, UR9, 0x2, UPT ;  /* 0x000000020900788c */ /* 0x000fe2000bf25270 */
[----:B--2---:R-:W-:-:S05]  /*0ea0*/  IMAD R3, R12, R5, R3 ;  /* 0x000000050c037224 */ /* 0x004fca00078e0203 */
[----:B------:R4:W-:Y:S03]  /*0eb0*/  STG.E desc[UR18][R14.64+0x4], R3 ;  /* 0x000004030e007986 */ /* 0x0009e6000c101912 */
[----:B------:R-:W-:Y:S05]  /*0ec0*/  BRA.U !UP1, `(.L_x_3) ;  /* 0x00000001090c7547 */ /* 0x000fea000b800000 */
[----:B----4-:R-:W2:Y:S02]  /*0ed0*/  LDG.E R3, desc[UR18][R14.64+0x8] ;  /* 0x000008120e037981 */ /* 0x010ea4000c1e1900 */
[----:B--2---:R-:W-:-:S05]  /*0ee0*/  IMAD R3, R12, R6, R3 ;  /* 0x000000060c037224 */ /* 0x004fca00078e0203 */
[----:B------:R0:W-:Y:S02]  /*0ef0*/  STG.E desc[UR18][R14.64+0x8], R3 ;  /* 0x000008030e007986 */ /* 0x0001e4000c101912 */
.L_x_3:
[----:B------:R-:W-:Y:S05]  /*0f00*/  BRA.U UP0, `(.L_x_6) ;  /* 0xfffffff500187547 */ /* 0x000fea000b83ffff */
[----:B------:R-:W-:Y:S05]  /*0f10*/  EXIT ;  /* 0x000000000000794d */ /* 0x000fea0003800000 */
.L_x_7:
        /* <DEDUP_REMOVED lines=14> */
.L_x_13:


//--------------------- .text._Z13convolution1DPiiS_iS_ --------------------------
	.section	.text._Z13convolution1DPiiS_iS_,"ax",@progbits
	.align	128
        .global         _Z13convolution1DPiiS_iS_
        .type           _Z13convolution1DPiiS_iS_,@function
        .size           _Z13convolution1DPiiS_iS_,(.L_x_14 - _Z13convolution1DPiiS_iS_)
        .other          _Z13convolution1DPiiS_iS_,@"STO_CUDA_ENTRY STV_DEFAULT"
_Z13convolution1DPiiS_iS_:
.text._Z13convolution1DPiiS_iS_:
[----:B------:R-:W-:Y:S01]  /*0000*/  LDC R1, c[0x0][0x37c] ;  /* 0x0000df00ff017b82 */ /* 0x000fe20000000800 */
[----:B------:R-:W0:Y:S07]  /*0010*/  S2R R2, SR_TID.Y ;  /* 0x0000000000027919 */ /* 0x000e2e0000002200 */
[----:B------:R-:W0:Y:S01]  /*0020*/  S2UR UR6, SR_CTAID.X ;  /* 0x00000000000679c3 */ /* 0x000e220000002500 */
[----:B------:R-:W1:Y:S01]  /*0030*/  LDCU UR4, c[0x0][0x364] ;  /* 0x00006c80ff0477ac */ /* 0x000e620008000800 */
[----:B------:R-:W1:Y:S01]  /*0040*/  S2R R3, SR_CTAID.Y ;  /* 0x0000000000037919 */ /* 0x000e620000002600 */
[----:B------:R-:W2:Y:S01]  /*0050*/  LDCU UR5, c[0x0][0x360] ;  /* 0x00006c00ff0577ac */ /* 0x000ea20008000800 */
[----:B------:R-:W2:Y:S04]  /*0060*/  S2R R5, SR_TID.X ;  /* 0x0000000000057919 */ /* 0x000ea80000002100 */
[----:B------:R-:W3:Y:S01]  /*0070*/  LDC R0, c[0x0][0x398] ;  /* 0x0000e600ff007b82 */ /* 0x000ee20000000800 */
[----:B------:R-:W4:Y:S01]  /*0080*/  LDCU UR8, c[0x0][0x388] ;  /* 0x00007100ff0877ac */ /* 0x000f220008000800 */
[----:B0-----:R-:W-:Y:S01]  /*0090*/  VIADD R2, R2, UR6 ;  /* 0x0000000602027c36 */ /* 0x001fe20008000000 */
[----:B------:R-:W0:Y:S03]  /*00a0*/  LDCU.64 UR6, c[0x0][0x358] ;  /* 0x00006b00ff0677ac */ /* 0x000e260008000a00 */
[----:B-1----:R-:W-:-:S04]  /*00b0*/  IMAD R2, R3, UR4, R2 ;  /* 0x0000000403027c24 */ /* 0x002fc8000f8e0202 */
[----:B--2---:R-:W-:-:S05]  /*00c0*/  IMAD R5, R2, UR5, R5 ;  /* 0x0000000502057c24 */ /* 0x004fca000f8e0205 */
[C---:B----4-:R-:W-:Y:S02]  /*00d0*/  ISETP.GE.AND P0, PT, R5.reuse, UR8, PT ;  /* 0x0000000805007c0c */ /* 0x050fe4000bf06270 */
[----:B---3--:R-:W-:-:S11]  /*00e0*/  ISETP.GE.AND P1, PT, R5, R0, PT ;  /* 0x000000000500720c */ /* 0x008fd60003f26270 */
[----:B------:R-:W1:Y:S08]  /*00f0*/  @!P0 LDC.64 R2, c[0x0][0x380] ;  /* 0x0000e000ff028b82 */ /* 0x000e700000000a00 */
[----:B------:R-:W2:Y:S01]  /*0100*/  @!P1 LDC.64 R6, c[0x0][0x390] ;  /* 0x0000e400ff069b82 */ /* 0x000ea20000000a00 */
[----:B-1----:R-:W-:-:S06]  /*0110*/  @!P0 IMAD.WIDE R2, R5, 0x4, R2 ;  /* 0x0000000405028825 */ /* 0x002fcc00078e0202 */
[----:B0-----:R-:W3:Y:S01]  /*0120*/  @!P0 LDG.E R3, desc[UR6][R2.64] ;  /* 0x0000000602038981 */ /* 0x001ee2000c1e1900 */
[----:B--2---:R-:W-:-:S06]  /*0130*/  @!P1 IMAD.WIDE R6, R5, 0x4, R6 ;  /* 0x0000000405069825 */ /* 0x004fcc00078e0206 */
[----:B------:R-:W2:Y:S01]  /*0140*/  @!P1 LDG.E R6, desc[UR6][R6.64] ;  /* 0x0000000606069981 */ /* 0x000ea2000c1e1900 */
[----:B------:R-:W0:Y:S01]  /*0150*/  S2UR UR5, SR_CgaCtaId ;  /* 0x00000000000579c3 */ /* 0x000e220000008800 */
[----:B------:R-:W-:Y:S01]  /*0160*/  UMOV UR4, 0x400 ;  /* 0x0000040000047882 */ /* 0x000fe20000000000 */
[----:B------:R-:W-:Y:S01]  /*0170*/  @!P1 VIADD R8, R5, UR8 ;  /* 0x0000000805089c36 */ /* 0x000fe20008000000 */
[----:B0-----:R-:W-:-:S06]  /*0180*/  ULEA UR4, UR5, UR4, 0x18 ;  /* 0x0000000405047291 */ /* 0x001fcc000f8ec0ff */
[----:B------:R-:W-:Y:S02]  /*0190*/  LEA R4, R5, UR4, 0x2 ;  /* 0x0000000405047c11 */ /* 0x000fe4000f8e10ff */
[----:B------:R-:W-:-:S03]  /*01a0*/  @!P1 LEA R9, R8, UR4, 0x2 ;  /* 0x0000000408099c11 */ /* 0x000fc6000f8e10ff */
[----:B---3--:R0:W-:Y:S04]  /*01b0*/  @!P0 STS [R4], R3 ;  /* 0x0000000304008388 */ /* 0x0081e80000000800 */
[----:B--2---:R0:W-:Y:S01]  /*01c0*/  @!P1 STS [R9], R6 ;  /* 0x0000000609009388 */ /* 0x0041e20000000800 */
[----:B------:R-:W-:Y:S06]  /*01d0*/  @!P1 BAR.SYNC.DEFER_BLOCKING 0x0 ;  /* 0x0000000000009b1d */ /* 0x000fec0000010000 */
[----:B------:R-:W-:Y:S05]  /*01e0*/  @P0 EXIT ;  /* 0x000000000000094d */ /* 0x000fea0003800000 */
[----:B------:R-:W-:-:S13]  /*01f0*/  ISETP.NE.AND P0, PT, R0, RZ, PT ;  /* 0x000000ff0000720c */ /* 0x000fda0003f05270 */
[----:B------:R-:W-:Y:S05]  /*0200*/  @!P0 EXIT ;  /* 0x000000000000894d */ /* 0x000fea0003800000 */
[----:B0-----:R-:W0:Y:S01]  /*0210*/  LDS R4, [R4] ;  /* 0x0000000004047984 */ /* 0x001e220000000800 */
[C---:B------:R-:W-:Y:S02]  /*0220*/  ISETP.GE.U32.AND P0, PT, R0.reuse, 0x8, PT ;  /* 0x000000080000780c */ /* 0x040fe40003f06070 */
[----:B------:R-:W-:Y:S02]  /*0230*/  CS2R R6, SRZ ;  /* 0x0000000000067805 */ /* 0x000fe4000001ff00 */
[----:B------:R-:W-:Y:S02]  /*0240*/  LOP3.LUT P1, RZ, R0, 0x7, RZ, 0xc0, !PT ;  /* 0x0000000700ff7812 */ /* 0x000fe4000782c0ff */
[----:B------:R-:W-:-:S07]  /*0250*/  SHF.R.S32.HI R8, RZ, 0x1f, R5 ;  /* 0x0000001fff087819 */ /* 0x000fce0000011405 */
[----:B------:R-:W-:Y:S05]  /*0260*/  @!P0 BRA `(.L_x_8) ;  /* 0x0000000000d48947 */ /* 0x000fea0003800000 */
[----:B------:R-:W1:Y:S01]  /*0270*/  LDCU.64 UR10, c[0x0][0x3a0] ;  /* 0x00007400ff0a77ac */ /* 0x000e620008000a00 */
[----:B------:R-:W-:Y:S02]  /*0280*/  SHF.R.S32.HI R7, RZ, 0x1f, R0 ;  /* 0x0000001fff077819 */ /* 0x000fe40000011400 */
[----:B------:R-:W-:Y:S01]  /*0290*/  LOP3.LUT R6, R0, 0xfffffff8, RZ, 0xc0, !PT ;  /* 0xfffffff800067812 */ /* 0x000fe200078ec0ff */
[----:B------:R-:W-:Y:S02]  /*02a0*/  ULEA UR5, UR8, UR4, 0x2 ;  /* 0x0000000408057291 */ /* 0x000fe4000f8e10ff */
[----:B------:R-:W-:Y:S02]  /*02b0*/  IMAD.MOV.U32 R9, RZ, RZ, R7 ;  /* 0x000000ffff097224 */ /* 0x000fe400078e0007 */
[----:B------:R-:W-:Y:S01]  /*02c0*/  IMAD.MOV.U32 R10, RZ, RZ, R6 ;  /* 0x000000ffff0a7224 */ /* 0x000fe200078e0006 */
[----:B------:R-:W-:Y:S01]  /*02d0*/  UIADD3 UR5, UPT, UPT, UR5, 0x10, URZ ;  /* 0x0000001005057890 */ /* 0x000fe2000fffe0ff */
[----:B-1----:R-:W-:-:S04]  /*02e0*/  LEA R12, P0, R5, UR10, 0x2 ;  /* 0x0000000a050c7c11 */ /* 0x002fc8000f8010ff */
[----:B------:R-:W-:Y:S02]  /*02f0*/  IADD3 R12, P2, PT, R12, 0x10, RZ ;  /* 0x000000100c0c7810 */ /* 0x000fe40007f5e0ff */
[----:B------:R-:W-:-:S05]  /*0300*/  LEA.HI.X R19, R5, UR11, R8, 0x2, P0 ;  /* 0x0000000b05137c11 */ /* 0x000fca00080f1408 */
[----:B------:R-:W-:-:S07]  /*0310*/  IMAD.X R19, RZ, RZ, R19, P2 ;  /* 0x000000ffff137224 */ /* 0x000fce00010e0613 */
.L_x_9:
[----:B------:R-:W-:Y:S01]  /*0320*/  IMAD.MOV.U32 R2, RZ, RZ, R12 ;  /* 0x000000ffff027224 */ /* 0x000fe200078e000c */
[----:B------:R-:W0:Y:S01]  /*0330*/  LDS R21, [UR5+-0xc] ;  /* 0xfffff405ff157984 */ /* 0x000e220008000800 */
[----:B------:R-:W-:-:S03]  /*0340*/  IMAD.MOV.U32 R3, RZ, RZ, R19 ;  /* 0x000000ffff037224 */ /* 0x000fc600078e0013 */
[----:B------:R-:W1:Y:S04]  /*0350*/  LDS R23, [UR5+-0x8] ;  /* 0xfffff805ff177984 */ /* 0x000e680008000800 */
[----:B------:R-:W0:Y:S04]  /*0360*/  LDG.E R22, desc[UR6][R2.64+-0xc] ;  /* 0xfffff40602167981 */ /* 0x000e28000c1e1900 */
[----:B------:R-:W1:Y:S04]  /*0370*/  LDG.E R24, desc[UR6][R2.64+-0x8] ;  /* 0xfffff80602187981 */ /* 0x000e68000c1e1900 */
[----:B------:R-:W2:Y:S04]  /*0380*/  LDG.E R26, desc[UR6][R2.64+-0x4] ;  /* 0xfffffc06021a7981 */ /* 0x000ea8000c1e1900 */
[----:B------:R-:W3:Y:S04]  /*0390*/  LDG.E R18, desc[UR6][R2.64] ;  /* 0x0000000602127981 */ /* 0x000ee8000c1e1900 */
[----:B------:R-:W4:Y:S04]  /*03a0*/  LDG.E R15, desc[UR6][R2.64+0x4] ;  /* 0x00000406020f7981 */ /* 0x000f28000c1e1900 */
[----:B------:R-:W5:Y:S04]  /*03b0*/  LDG.E R13, desc[UR6][R2.64+0x8] ;  /* 0x00000806020d7981 */ /* 0x000f68000c1e1900 */
[----:B------:R-:W5:Y:S04]  /*03c0*/  LDG.E R11, desc[UR6][R2.64+0xc] ;  /* 0x00000c06020b7981 */ /* 0x000f68000c1e1900 */
[----:B------:R-:W5:Y:S04]  /*03d0*/  LDG.E R20, desc[UR6][R2.64+-0x10] ;  /* 0xfffff00602147981 */ /* 0x000f68000c1e1900 */
[----:B------:R-:W2:Y:S04]  /*03e0*/  LDS R25, [UR5+-0x4] ;  /* 0xfffffc05ff197984 */ /* 0x000ea80008000800 */
[----:B------:R-:W3:Y:S04]  /*03f0*/  LDS R17, [UR5] ;  /* 0x00000005ff117984 */ /* 0x000ee80008000800 */
[----:B------:R-:W4:Y:S04]  /*0400*/  LDS R16, [UR5+0x4] ;  /* 0x00000405ff107984 */ /* 0x000f280008000800 */
[----:B------:R-:W5:Y:S04]  /*0410*/  LDS R14, [UR5+0x8] ;  /* 0x00000805ff0e7984 */ /* 0x000f680008000800 */
[----:B------:R-:W5:Y:S04]  /*0420*/  LDS R12, [UR5+0xc] ;  /* 0x00000c05ff0c7984 */ /* 0x000f680008000800 */
[----:B------:R-:W5:Y:S01]  /*0430*/  LDS R19, [UR5+-0x10] ;  /* 0xfffff005ff137984 */ /* 0x000f620008000800 */
[----:B------:R-:W-:-:S04]  /*0440*/  IADD3 R10, P0, PT, R10, -0x8, RZ ;  /* 0xfffffff80a0a7810 */ /* 0x000fc80007f1e0ff */
[----:B------:R-:W-:Y:S02]  /*0450*/  IADD3.X R9, PT, PT, R9, -0x1, RZ, P0, !PT ;  /* 0xffffffff09097810 */ /* 0x000fe400007fe4ff */
[----:B------:R-:W-:-:S04]  /*0460*/  ISETP.NE.U32.AND P0, PT, R10, RZ, PT ;  /* 0x000000ff0a00720c */ /* 0x000fc80003f05070 */
[----:B------:R-:W-:Y:S01]  /*0470*/  ISETP.NE.AND.EX P0, PT, R9, RZ, PT, P0 ;  /* 0x000000ff0900720c */ /* 0x000fe20003f05300 */
[----:B------:R-:W-:Y:S01]  /*0480*/  UIADD3 UR5, UPT, UPT, UR5, 0x20, URZ ;  /* 0x0000002005057890 */ /* 0x000fe2000fffe0ff */
[C---:B0-----:R-:W-:Y:S02]  /*0490*/  IMAD R21, R4.reuse, R21, R22 ;  /* 0x0000001504157224 */ /* 0x041fe400078e0216 */
[C---:B-1----:R-:W-:Y:S02]  /*04a0*/  IMAD R23, R4.reuse, R23, R24 ;  /* 0x0000001704177224 */ /* 0x042fe400078e0218 */
[C---:B--2---:R-:W-:Y:S02]  /*04b0*/  IMAD R25, R4.reuse, R25, R26 ;  /* 0x0000001904197224 */ /* 0x044fe400078e021a */
[C---:B---3--:R-:W-:Y:S02]  /*04c0*/  IMAD R17, R4.reuse, R17, R18 ;  /* 0x0000001104117224 */ /* 0x048fe400078e0212 */
[----:B----4-:R-:W-:-:S02]  /*04d0*/  IMAD R15, R4, R16, R15 ;  /* 0x00000010040f7224 */ /* 0x010fc400078e020f */
[C---:B-----5:R-:W-:Y:S02]  /*04e0*/  IMAD R13, R4.reuse, R14, R13 ;  /* 0x0000000e040d7224 */ /* 0x060fe400078e020d */
        /* <DEDUP_REMOVED lines=8> */
[----:B------:R-:W-:Y:S01]  /*0570*/  IMAD R19, R4, R19, R20 ;  /* 0x0000001304137224 */ /* 0x000fe200078e0214 */
[----:B------:R-:W-:-:S04]  /*0580*/  IADD3 R12, P2, PT, R2, 0x20, RZ ;  /* 0x00000020020c7810 */ /* 0x000fc80007f5e0ff */
[----:B------:R0:W-:Y:S02]  /*0590*/  STG.E desc[UR6][R2.64+-0x10], R19 ;  /* 0xfffff01302007986 */ /* 0x0001e4000c101906 */
[----:B0-----:R-:W-:Y:S01]  /*05a0*/  IMAD.X R19, RZ, RZ, R3, P2 ;  /* 0x000000ffff137224 */ /* 0x001fe200010e0603 */
[----:B------:R-:W-:Y:S06]  /*05b0*/  @P0 BRA `(.L_x_9) ;  /* 0xfffffffc00580947 */ /* 0x000fec000383ffff */
.L_x_8:
[----:B------:R-:W-:Y:S05]  /*05c0*/  @!P1 EXIT ;  /* 0x000000000000994d */ /* 0x000fea0003800000 */
[----:B------:R-:W-:-:S04]  /*05d0*/  LOP3.LUT R2, R0, 0x7, RZ, 0xc0, !PT ;  /* 0x0000000700027812 */ /* 0x000fc800078ec0ff */
[----:B------:R-:W-:-:S04]  /*05e0*/  IADD3 R2, P1, PT, R2, -0x1, RZ ;  /* 0xffffffff02027810 */ /* 0x000fc80007f3e0ff */
[----:B------:R-:W-:Y:S01]  /*05f0*/  ISETP.GE.U32.AND P0, PT, R2, 0x3, PT ;  /* 0x000000030200780c */ /* 0x000fe20003f06070 */
[----:B------:R-:W-:Y:S01]  /*0600*/  IMAD.X R2, RZ, RZ, -0x1, P1 ;  /* 0xffffffffff027424 */ /* 0x000fe200008e06ff */
[----:B------:R-:W-:-:S04]  /*0610*/  LOP3.LUT P1, R18, R0, 0x3, RZ, 0xc0, !PT ;  /* 0x0000000300127812 */ /* 0x000fc8000782c0ff */
[----:B------:R-:W-:-:S13]  /*0620*/  ISETP.GE.U32.AND.EX P0, PT, R2, RZ, PT, P0 ;  /* 0x000000ff0200720c */ /* 0x000fda0003f06100 */
[----:B------:R-:W-:Y:S05]  /*0630*/  @!P0 BRA `(.L_x_10) ;  /* 0x0000000000648947 */ /* 0x000fea0003800000 */
[----:B------:R-:W1:Y:S01]  /*0640*/  LDCU.64 UR10, c[0x0][0x3a0] ;  /* 0x00007400ff0a77ac */ /* 0x000e620008000a00 */
[----:B------:R-:W-:-:S05]  /*0650*/  IADD3 R3, P0, PT, R5, R6, RZ ;  /* 0x0000000605037210 */ /* 0x000fca0007f1e0ff */
[----:B------:R-:W-:Y:S01]  /*0660*/  IMAD.X R10, R8, 0x1, R7, P0 ;  /* 0x00000001080a7824 */ /* 0x000fe200000e0607 */
[----:B-1----:R-:W-:-:S04]  /*0670*/  LEA R2, P0, R3, UR10, 0x2 ;  /* 0x0000000a03027c11 */ /* 0x002fc8000f8010ff */
[----:B------:R-:W-:-:S05]  /*0680*/  LEA.HI.X R3, R3, UR11, R10, 0x2, P0 ;  /* 0x0000000b03037c11 */ /* 0x000fca00080f140a */
[----:B------:R-:W0:Y:S04]  /*0690*/  LDG.E R10, desc[UR6][R2.64] ;  /* 0x00000006020a7981 */ /* 0x000e28000c1e1900 */
[----:B------:R-:W2:Y:S04]  /*06a0*/  LDG.E R12, desc[UR6][R2.64+0x4] ;  /* 0x00000406020c7981 */ /* 0x000ea8000c1e1900 */
[----:B------:R-:W3:Y:S04]  /*06b0*/  LDG.E R14, desc[UR6][R2.64+0x8] ;  /* 0x00000806020e7981 */ /* 0x000ee8000c1e1900 */
[----:B------:R-:W4:Y:S01]  /*06c0*/  LDG.E R16, desc[UR6][R2.64+0xc] ;  /* 0x00000c0602107981 */ /* 0x000f22000c1e1900 */
[C---:B------:R-:W-:Y:S01]  /*06d0*/  VIADD R9, R6.reuse, UR8 ;  /* 0x0000000806097c36 */ /* 0x040fe20008000000 */
[----:B------:R-:W-:-:S04]  /*06e0*/  IADD3 R6, P0, PT, R6, 0x4, RZ ;  /* 0x0000000406067810 */ /* 0x000fc80007f1e0ff */
[----:B------:R-:W-:Y:S01]  /*06f0*/  LEA R9, R9, UR4, 0x2 ;  /* 0x0000000409097c11 */ /* 0x000fe2000f8e10ff */
[----:B------:R-:W-:-:S04]  /*0700*/  IMAD.X R7, RZ, RZ, R7, P0 ;  /* 0x000000ffff077224 */ /* 0x000fc800000e0607 */
[----:B------:R-:W0:Y:S04]  /*0710*/  LDS R11, [R9] ;  /* 0x00000000090b7984 */ /* 0x000e280000000800 */
[----:B------:R-:W2:Y:S04]  /*0720*/  LDS R13, [R9+0x4] ;  /* 0x00000400090d7984 */ /* 0x000ea80000000800 */
[----:B------:R-:W3:Y:S04]  /*0730*/  LDS R15, [R9+0x8] ;  /* 0x00000800090f7984 */ /* 0x000ee80000000800 */
[----:B------:R-:W4:Y:S01]  /*0740*/  LDS R17, [R9+0xc] ;  /* 0x00000c0009117984 */ /* 0x000f220000000800 */
[----:B0-----:R-:W-:-:S02]  /*0750*/  IMAD R11, R4, R11, R10 ;  /* 0x0000000b040b7224 */ /* 0x001fc400078e020a */
[----:B--2---:R-:W-:-:S03]  /*0760*/  IMAD R13, R4, R13, R12 ;  /* 0x0000000d040d7224 */ /* 0x004fc600078e020c */
[----:B------:R1:W-:Y:S01]  /*0770*/  STG.E desc[UR6][R2.64], R11 ;  /* 0x0000000b02007986 */ /* 0x0003e2000c101906 */
[----:B---3--:R-:W-:-:S03]  /*0780*/  IMAD R15, R4, R15, R14 ;  /* 0x0000000f040f7224 */ /* 0x008fc600078e020e */
[----:B------:R1:W-:Y:S01]  /*0790*/  STG.E desc[UR6][R2.64+0x4], R13 ;  /* 0x0000040d02007986 */ /* 0x0003e2000c101906 */
[----:B----4-:R-:W-:-:S03]  /*07a0*/  IMAD R17, R4, R17, R16 ;  /* 0x0000001104117224 */ /* 0x010fc600078e0210 */
[----:B------:R1:W-:Y:S04]  /*07b0*/  STG.E desc[UR6][R2.64+0x8], R15 ;  /* 0x0000080f02007986 */ /* 0x0003e8000c101906 */
[----:B------:R1:W-:Y:S02]  /*07c0*/  STG.E desc[UR6][R2.64+0xc], R17 ;  /* 0x00000c1102007986 */ /* 0x0003e4000c101906 */
.L_x_10:
[----:B------:R-:W-:Y:S05]  /*07d0*/  @!P1 EXIT ;  /* 0x000000000000994d */ /* 0x000fea0003800000 */
[----:B------:R-:W-:-:S13]  /*07e0*/  ISETP.NE.AND P0, PT, R18, 0x1, PT ;  /* 0x000000011200780c */ /* 0x000fda0003f05270 */
[----:B-1----:R-:W1:Y:S01]  /*07f0*/  @P0 LDC.64 R12, c[0x0][0x3a0] ;  /* 0x0000e800ff0c0b82 */ /* 0x002e620000000a00 */
[----:B------:R-:W-:-:S05]  /*0800*/  @P0 IADD3 R3, P1, PT, R5, R6, RZ ;  /* 0x0000000605030210 */ /* 0x000fca0007f3e0ff */
[----:B------:R-:W-:Y:S01]  /*0810*/  @P0 IMAD.X R10, R8, 0x1, R7, P1 ;  /* 0x00000001080a0824 */ /* 0x000fe200008e0607 */
[----:B-1----:R-:W-:-:S04]  /*0820*/  @P0 LEA R2, P1, R3, R12, 0x2 ;  /* 0x0000000c03020211 */ /* 0x002fc800078210ff */
[----:B------:R-:W-:-:S05]  /*0830*/  @P0 LEA.HI.X R3, R3, R13, R10, 0x2, P1 ;  /* 0x0000000d03030211 */ /* 0x000fca00008f140a */
[----:B------:R-:W0:Y:S04]  /*0840*/  @P0 LDG.E R9, desc[UR6][R2.64] ;  /* 0x0000000602090981 */ /* 0x000e28000c1e1900 */
[----:B------:R-:W2:Y:S01]  /*0850*/  @P0 LDG.E R11, desc[UR6][R2.64+0x4] ;  /* 0x00000406020b0981 */ /* 0x000ea2000c1e1900 */
[----:B------:R-:W-:Y:S01]  /*0860*/  @P0 VIADD R10, R6, UR8 ;  /* 0x00000008060a0c36 */ /* 0x000fe20008000000 */
[----:B------:R-:W-:-:S04]  /*0870*/  LOP3.LUT R0, R0, 0x1, RZ, 0xc0, !PT ;  /* 0x0000000100007812 */ /* 0x000fc800078ec0ff */
[----:B------:R-:W-:Y:S02]  /*0880*/  @P0 LEA R10, R10, UR4, 0x2 ;  /* 0x000000040a0a0c11 */ /* 0x000fe4000f8e10ff */
[----:B------:R-:W-:-:S03]  /*0890*/  ISETP.NE.U32.AND P1, PT, R0, 0x1, PT ;  /* 0x000000010000780c */ /* 0x000fc60003f25070 */
[----:B------:R-:W0:Y:S04]  /*08a0*/  @P0 LDS R12, [R10] ;  /* 0x000000000a0c0984 */ /* 0x000e280000000800 */
[----:B------:R-:W2:Y:S01]  /*08b0*/  @P0 LDS R13, [R10+0x4] ;  /* 0x000004000a0d0984 */ /* 0x000ea20000000800 */
[C---:B0-----:R-:W-:Y:S02]  /*08c0*/  @P0 IMAD R9, R4.reuse, R12, R9 ;  /* 0x0000000c04090224 */ /* 0x041fe400078e0209 */
[----:B--2---:R-:W-:-:S03]  /*08d0*/  @P0 IMAD R11, R4, R13, R11 ;  /* 0x0000000d040b0224 */ /* 0x004fc600078e020b */
[----:B------:R0:W-:Y:S04]  /*08e0*/  @P0 STG.E desc[UR6][R2.64], R9 ;  /* 0x0000000902000986 */ /* 0x0001e8000c101906 */
[----:B------:R0:W-:Y:S01]  /*08f0*/  @P0 STG.E desc[UR6][R2.64+0x4], R11 ;  /* 0x0000040b02000986 */ /* 0x0001e2000c101906 */
[----:B------:R-:W-:Y:S05]  /*0900*/  @P1 EXIT ;  /* 0x000000000000194d */ /* 0x000fea0003800000 */
[----:B------:R-:W0:Y:S01]  /*0910*/  LDCU.64 UR10, c[0x0][0x3a0] ;  /* 0x00007400ff0a77ac */ /* 0x000e220008000a00 */
[----:B------:R-:W-:-:S05]  /*0920*/  @P0 IADD3 R6, P1, PT, R6, 0x2, RZ ;  /* 0x0000000206060810 */ /* 0x000fca0007f3e0ff */
[----:B------:R-:W-:Y:S01]  /*0930*/  @P0 IMAD.X R7, RZ, RZ, R7, P1 ;  /* 0x000000ffff070224 */ /* 0x000fe200008e0607 */
[----:B------:R-:W-:-:S05]  /*0940*/  IADD3 R5, P0, PT, R5, R6, RZ ;  /* 0x0000000605057210 */ /* 0x000fca0007f1e0ff */
[----:B------:R-:W-:Y:S01]  /*0950*/  IMAD.X R8, R8, 0x1, R7, P0 ;  /* 0x0000000108087824 */ /* 0x000fe200000e0607 */
[----:B0-----:R-:W-:-:S04]  /*0960*/  LEA R2, P0, R5, UR10, 0x2 ;  /* 0x0000000a05027c11 */ /* 0x001fc8000f8010ff */
[----:B------:R-:W-:-:S05]  /*0970*/  LEA.HI.X R3, R5, UR11, R8, 0x2, P0 ;  /* 0x0000000b05037c11 */ /* 0x000fca00080f1408 */
[----:B------:R-:W2:Y:S01]  /*0980*/  LDG.E R0, desc[UR6][R2.64] ;  /* 0x0000000602007981 */ /* 0x000ea2000c1e1900 */
[----:B------:R-:W-:-:S05]  /*0990*/  VIADD R6, R6, UR8 ;  /* 0x0000000806067c36 */ /* 0x000fca0008000000 */
[----:B------:R-:W-:-:S05]  /*09a0*/  LEA R6, R6, UR4, 0x2 ;  /* 0x0000000406067c11 */ /* 0x000fca000f8e10ff */
[----:B------:R-:W2:Y:S02]  /*09b0*/  LDS R5, [R6] ;  /* 0x0000000006057984 */ /* 0x000ea40000000800 */
[----:B--2---:R-:W-:-:S05]  /*09c0*/  IMAD R5, R4, R5, R0 ;  /* 0x0000000504057224 */ /* 0x004fca00078e0200 */
[----:B------:R-:W-:Y:S01]  /*09d0*/  STG.E desc[UR6][R2.64], R5 ;  /* 0x0000000502007986 */ /* 0x000fe2000c101906 */
[----:B------:R-:W-:Y:S05]  /*09e0*/  EXIT ;  /* 0x000000000000794d */ /* 0x000fea0003800000 */
.L_x_11:
        /* <DEDUP_REMOVED lines=9> */
.L_x_14:


//--------------------- .nv.shared._ZN3cub18CUB_300001_SM_10006detail11EmptyKernelIvEEvv --------------------------
	.section	.nv.shared._ZN3cub18CUB_300001_SM_10006detail11EmptyKernelIvEEvv,"aw",@nobits
	.sectionflags	@""
	.align	16
	.zero		1024


//--------------------- .nv.shared.reserved.0     --------------------------
	.section	.nv.shared.reserved.0,"aw",@nobits
	.weak		__nv_reservedSMEM_offset_0_alias
	.size		__nv_reservedSMEM_offset_0_alias, 0, 64
	.other		__nv_reservedSMEM_offset_0_alias,@"STO_CUDA_RESERVED_SHARED STV_DEFAULT"
__nv_reservedSMEM_offset_0_alias:
	.zero		0
	.zero		64


//--------------------- .nv.global                --------------------------
	.section	.nv.global,"aw",@nobits
.nv.global:
	.type		_ZN34_INTERNAL_ce80401d_4_k_cu_d4a988ac6thrust24THRUST_300001_SM_1000_NS3seqE,@object
	.size		_ZN34_INTERNAL_ce80401d_4_k_cu_d4a988ac6thrust24THRUST_300001_SM_1000_NS3seqE,(_ZN34_INTERNAL_ce80401d_4_k_cu_d4a988ac4cuda3std3__48in_placeE - _ZN34_INTERNAL_ce80401d_4_k_cu_d4a988ac6thrust24THRUST_300001_SM_1000_NS3seqE)
_ZN34_INTERNAL_ce80401d_4_k_cu_d4a988ac6thrust24THRUST_300001_SM_1000_NS3seqE:
	.zero		1
	.type		_ZN34_INTERNAL_ce80401d_4_k_cu_d4a988ac4cuda3std3__48in_placeE,@object
	.size		_ZN34_INTERNAL_ce80401d_4_k_cu_d4a988ac4cuda3std3__48in_placeE,(_ZN34_INTERNAL_ce80401d_4_k_cu_d4a988ac4cuda3std6ranges3__45__cpo4sizeE - _ZN34_INTERNAL_ce80401d_4_k_cu_d4a988ac4cuda3std3__48in_placeE)
_ZN34_INTERNAL_ce80401d_4_k_cu_d4a988ac4cuda3std3__48in_placeE:
	.zero		1
	.type		_ZN34_INTERNAL_ce80401d_4_k_cu_d4a988ac4cuda3std6ranges3__45__cpo4sizeE,@object
	.size		_ZN34_INTERNAL_ce80401d_4_k_cu_d4a988ac4cuda3std6ranges3__45__cpo4sizeE,(_ZN34_INTERNAL_ce80401d_4_k_cu_d4a988ac6thrust24THRUST_300001_SM_1000_NS12placeholders2_3E - _ZN34_INTERNAL_ce80401d_4_k_cu_d4a988ac4cuda3std6ranges3__45__cpo4sizeE)
_ZN34_INTERNAL_ce80401d_4_k_cu_d4a988ac4cuda3std6ranges3__45__cpo4sizeE:
	.zero		1
	.type		_ZN34_INTERNAL_ce80401d_4_k_cu_d4a988ac6thrust24THRUST_300001_SM_1000_NS12placeholders2_3E,@object
	.size		_ZN34_INTERNAL_ce80401d_4_k_cu_d4a988ac6thrust24THRUST_300001_SM_1000_NS12placeholders2_3E,(_ZN34_INTERNAL_ce80401d_4_k_cu_d4a988ac4cuda3std3__45__cpo6cbeginE - _ZN34_INTERNAL_ce80401d_4_k_cu_d4a988ac6thrust24THRUST_300001_SM_1000_NS12placeholders2_3E)
_ZN34_INTERNAL_ce80401d_4_k_cu_d4a988ac6thrust24THRUST_300001_SM_1000_NS12placeholders2_3E:
	.zero		1
	.type		_ZN34_INTERNAL_ce80401d_4_k_cu_d4a988ac4cuda3std3__45__cpo6cbeginE,@object
	.size		_ZN34_INTERNAL_ce80401d_4_k_cu_d4a988ac4cuda3std3__45__cpo6cbeginE,(_ZN34_INTERNAL_ce80401d_4_k_cu_d4a988ac4cuda3std6ranges3__45__cpo6cbeginE - _ZN34_INTERNAL_ce80401d_4_k_cu_d4a988ac4cuda3std3__45__cpo6cbeginE)
_ZN34_INTERNAL_ce80401d_4_k_cu_d4a988ac4cuda3std3__45__cpo6cbeginE:
	.zero		1
	.type		_ZN34_INTERNAL_ce80401d_4_k_cu_d4a988ac4cuda3std6ranges3__45__cpo6cbeginE,@object
	.size		_ZN34_INTERNAL_ce80401d_4_k_cu_d4a988ac4cuda3std6ranges3__45__cpo6cbeginE,(_ZN34_INTERNAL_ce80401d_4_k_cu_d4a988ac6thrust24THRUST_300001_SM_1000_NS12placeholders2_7E - _ZN34_INTERNAL_ce80401d_4_k_cu_d4a988ac4cuda3std6ranges3__45__cpo6cbeginE)
_ZN34_INTERNAL_ce80401d_4_k_cu_d4a988ac4cuda3std6ranges3__45__cpo6cbeginE:
	.zero		1
	.type		_ZN34_INTERNAL_ce80401d_4_k_cu_d4a988ac6thrust24THRUST_300001_SM_1000_NS12placeholders2_7E,@object
	.size		_ZN34_INTERNAL_ce80401d_4_k_cu_d4a988ac6thrust24THRUST_300001_SM_1000_NS12placeholders2_7E,(_ZN34_INTERNAL_ce80401d_4_k_cu_d4a988ac4cuda3std3__45__cpo7crbeginE - _ZN34_INTERNAL_ce80401d_4_k_cu_d4a988ac6thrust24THRUST_300001_SM_1000_NS12placeholders2_7E)
_ZN34_INTERNAL_ce80401d_4_k_cu_d4a988ac6thrust24THRUST_300001_SM_1000_NS12placeholders2_7E:
	.zero		1
	.type		_ZN34_INTERNAL_ce80401d_4_k_cu_d4a988ac4cuda3std3__45__cpo7crbeginE,@object
	.size		_ZN34_INTERNAL_ce80401d_4_k_cu_d4a988ac4cuda3std3__45__cpo7crbeginE,(_ZN34_INTERNAL_ce80401d_4_k_cu_d4a988ac4cuda3std6ranges3__45__cpo4nextE - _ZN34_INTERNAL_ce80401d_4_k_cu_d4a988ac4cuda3std3__45__cpo7crbeginE)
_ZN34_INTERNAL_ce80401d_4_k_cu_d4a988ac4cuda3std3__45__cpo7crbeginE:
	.zero		1
	.type		_ZN34_INTERNAL_ce80401d_4_k_cu_d4a988ac4cuda3std6ranges3__45__cpo4nextE,@object
	.size		_ZN34_INTERNAL_ce80401d_4_k_cu_d4a988ac4cuda3std6ranges3__45__cpo4nextE,(_ZN34_INTERNAL_ce80401d_4_k_cu_d4a988ac4cuda3std6ranges3__45__cpo4swapE - _ZN34_INTERNAL_ce80401d_4_k_cu_d4a988ac4cuda3std6ranges3__45__cpo4nextE)
_ZN34_INTERNAL_ce80401d_4_k_cu_d4a988ac4cuda3std6ranges3__45__cpo4nextE:
	.zero		1
	.type		_ZN34_INTERNAL_ce80401d_4_k_cu_d4a988ac4cuda3std6ranges3__45__cpo4swapE,@object
	.size		_ZN34_INTERNAL_ce80401d_4_k_cu_d4a988ac4cuda3std6ranges3__45__cpo4swapE,(_ZN34_INTERNAL_ce80401d_4_k_cu_d4a988ac6thrust24THRUST_300001_SM_1000_NS8cuda_cub10par_nosyncE - _ZN34_INTERNAL_ce80401d_4_k_cu_d4a988ac4cuda3std6ranges3__45__cpo4swapE)
_ZN34_INTERNAL_ce80401d_4_k_cu_d4a988ac4cuda3std6ranges3__45__cpo4swapE:
	.zero		1
	.type		_ZN34_INTERNAL_ce80401d_4_k_cu_d4a988ac6thrust24THRUST_300001_SM_1000_NS8cuda_cub10par_nosyncE,@object
	.size		_ZN34_INTERNAL_ce80401d_4_k_cu_d4a988ac6thrust24THRUST_300001_SM_1000_NS8cuda_cub10par_nosyncE,(_ZN34_INTERNAL_ce80401d_4_k_cu_d4a988ac6thrust24THRUST_300001_SM_1000_NS12placeholders2_9E - _ZN34_INTERNAL_ce80401d_4_k_cu_d4a988ac6thrust24THRUST_300001_SM_1000_NS8cuda_cub10par_nosyncE)
_ZN34_INTERNAL_ce80401d_4_k_cu_d4a988ac6thrust24THRUST_300001_SM_1000_NS8cuda_cub10par_nosyncE:
	.zero		1
	.type		_ZN34_INTERNAL_ce80401d_4_k_cu_d4a988ac6thrust24THRUST_300001_SM_1000_NS12placeholders2_9E,@object
	.size		_ZN34_INTERNAL_ce80401d_4_k_cu_d4a988ac6thrust24THRUST_300001_SM_1000_NS12placeholders2_9E,(_ZN34_INTERNAL_ce80401d_4_k_cu_d4a988ac4cuda3std3__436_GLOBAL__N__ce80401d_4_k_cu_d4a988ac6ignoreE - _ZN34_INTERNAL_ce80401d_4_k_cu_d4a988ac6thrust24THRUST_300001_SM_1000_NS12placeholders2_9E)
_ZN34_INTERNAL_ce80401d_4_k_cu_d4a988ac6thrust24THRUST_300001_SM_1000_NS12placeholders2_9E:
	.zero		1
	.type		_ZN34_INTERNAL_ce80401d_4_k_cu_d4a988ac4cuda3std3__436_GLOBAL__N__ce80401d_4_k_cu_d4a988ac6ignoreE,@object
	.size		_ZN34_INTERNAL_ce80401d_4_k_cu_d4a988ac4cuda3std3__436_GLOBAL__N__ce80401d_4_k_cu_d4a988ac6ignoreE,(_ZN34_INTERNAL_ce80401d_4_k_cu_d4a988ac4cuda3std6ranges3__45__cpo4dataE - _ZN34_INTERNAL_ce80401d_4_k_cu_d4a988ac4cuda3std3__436_GLOBAL__N__ce80401d_4_k_cu_d4a988ac6ignoreE)
_ZN34_INTERNAL_ce80401d_4_k_cu_d4a988ac4cuda3std3__436_GLOBAL__N__ce80401d_4_k_cu_d4a988ac6ignoreE:
	.zero		1
	.type		_ZN34_INTERNAL_ce80401d_4_k_cu_d4a988ac4cuda3std6ranges3__45__cpo4dataE,@object
	.size		_ZN34_INTERNAL_ce80401d_4_k_cu_d4a988ac4cuda3std6ranges3__45__cpo4dataE,(_ZN34_INTERNAL_ce80401d_4_k_cu_d4a988ac6thrust24THRUST_300001_SM_1000_NS12placeholders2_1E - _ZN34_INTERNAL_ce80401d_4_k_cu_d4a988ac4cuda3std6ranges3__45__cpo4dataE)
_ZN34_INTERNAL_ce80401d_4_k_cu_d4a988ac4cuda3std6ranges3__45__cpo4dataE:
	.zero		1
	.type		_ZN34_INTERNAL_ce80401d_4_k_cu_d4a988ac6thrust24THRUST_300001_SM_1000_NS12placeholders2_1E,@object
	.size		_ZN34_INTERNAL_ce80401d_4_k_cu_d4a988ac6thrust24THRUST_300001_SM_1000_NS12placeholders2_1E,(_ZN34_INTERNAL_ce80401d_4_k_cu_d4a988ac4cuda3std3__45__cpo5beginE - _ZN34_INTERNAL_ce80401d_4_k_cu_d4a988ac6thrust24THRUST_300001_SM_1000_NS12placeholders2_1E)
_ZN34_INTERNAL_ce80401d_4_k_cu_d4a988ac6thrust24THRUST_300001_SM_1000_NS12placeholders2_1E:
	.zero		1
	.type		_ZN34_INTERNAL_ce80401d_4_k_cu_d4a988ac4cuda3std3__45__cpo5beginE,@object
	.size		_ZN34_INTERNAL_ce80401d_4_k_cu_d4a988ac4cuda3std3__45__cpo5beginE,(_ZN34_INTERNAL_ce80401d_4_k_cu_d4a988ac4cuda3std6ranges3__45__cpo5beginE - _ZN34_INTERNAL_ce80401d_4_k_cu_d4a988ac4cuda3std3__45__cpo5beginE)
_ZN34_INTERNAL_ce80401d_4_k_cu_d4a988ac4cuda3std3__45__cpo5beginE:
	.zero		1
	.type		_ZN34_INTERNAL_ce80401d_4_k_cu_d4a988ac4cuda3std6ranges3__45__cpo5beginE,@object
	.size		_ZN34_INTERNAL_ce80401d_4_k_cu_d4a988ac4cuda3std6ranges3__45__cpo5beginE,(_ZN34_INTERNAL_ce80401d_4_k_cu_d4a988ac6thrust24THRUST_300001_SM_1000_NS12placeholders2_5E - _ZN34_INTERNAL_ce80401d_4_k_cu_d4a988ac4cuda3std6ranges3__45__cpo5beginE)
_ZN34_INTERNAL_ce80401d_4_k_cu_d4a988ac4cuda3std6ranges3__45__cpo5beginE:
	.zero		1
	.type		_ZN34_INTERNAL_ce80401d_4_k_cu_d4a988ac6thrust24THRUST_300001_SM_1000_NS12placeholders2_5E,@object
	.size		_ZN34_INTERNAL_ce80401d_4_k_cu_d4a988ac6thrust24THRUST_300001_SM_1000_NS12placeholders2_5E,(_ZN34_INTERNAL_ce80401d_4_k_cu_d4a988ac4cuda3std3__45__cpo6rbeginE - _ZN34_INTERNAL_ce80401d_4_k_cu_d4a988ac6thrust24THRUST_300001_SM_1000_NS12placeholders2_5E)
_ZN34_INTERNAL_ce80401d_4_k_cu_d4a988ac6thrust24THRUST_300001_SM_1000_NS12placeholders2_5E:
	.zero		1
	.type		_ZN34_INTERNAL_ce80401d_4_k_cu_d4a988ac4cuda3std3__45__cpo6rbeginE,@object
	.size		_ZN34_INTERNAL_ce80401d_4_k_cu_d4a988ac4cuda3std3__45__cpo6rbeginE,(_ZN34_INTERNAL_ce80401d_4_k_cu_d4a988ac4cuda3std6ranges3__45__cpo7advanceE - _ZN34_INTERNAL_ce80401d_4_k_cu_d4a988ac4cuda3std3__45__cpo6rbeginE)
_ZN34_INTERNAL_ce80401d_4_k_cu_d4a988ac4cuda3std3__45__cpo6rbeginE:
	.zero		1
	.type		_ZN34_INTERNAL_ce80401d_4_k_cu_d4a988ac4cuda3std6ranges3__45__cpo7advanceE,@object
	.size		_ZN34_INTERNAL_ce80401d_4_k_cu_d4a988ac4cuda3std6ranges3__45__cpo7advanceE,(_ZN34_INTERNAL_ce80401d_4_k_cu_d4a988ac4cuda3std3__47nulloptE - _ZN34_INTERNAL_ce80401d_4_k_cu_d4a988ac4cuda3std6ranges3__45__cpo7advanceE)
_ZN34_INTERNAL_ce80401d_4_k_cu_d4a988ac4cuda3std6ranges3__45__cpo7advanceE:
	.zero		1
	.type		_ZN34_INTERNAL_ce80401d_4_k_cu_d4a988ac4cuda3std3__47nulloptE,@object
	.size		_ZN34_INTERNAL_ce80401d_4_k_cu_d4a988ac4cuda3std3__47nulloptE,(_ZN34_INTERNAL_ce80401d_4_k_cu_d4a988ac4cuda3std6ranges3__45__cpo8distanceE - _ZN34_INTERNAL_ce80401d_4_k_cu_d4a988ac4cuda3std3__47nulloptE)
_ZN34_INTERNAL_ce80401d_4_k_cu_d4a988ac4cuda3std3__47nulloptE:
	.zero		1
	.type		_ZN34_INTERNAL_ce80401d_4_k_cu_d4a988ac4cuda3std6ranges3__45__cpo8distanceE,@object
	.size		_ZN34_INTERNAL_ce80401d_4_k_cu_d4a988ac4cuda3std6ranges3__45__cpo8distanceE,(_ZN34_INTERNAL_ce80401d_4_k_cu_d4a988ac6thrust24THRUST_300001_SM_1000_NS12placeholders3_10E - _ZN34_INTERNAL_ce80401d_4_k_cu_d4a988ac4cuda3std6ranges3__45__cpo8distanceE)
_ZN34_INTERNAL_ce80401d_4_k_cu_d4a988ac4cuda3std6ranges3__45__cpo8distanceE:
	.zero		1
	.type		_ZN34_INTERNAL_ce80401d_4_k_cu_d4a988ac6thrust24THRUST_300001_SM_1000_NS12placeholders3_10E,@object
	.size		_ZN34_INTERNAL_ce80401d_4_k_cu_d4a988ac6thrust24THRUST_300001_SM_1000_NS12placeholders3_10E,(_ZN34_INTERNAL_ce80401d_4_k_cu_d4a988ac4cuda3std3__419piecewise_constructE - _ZN34_INTERNAL_ce80401d_4_k_cu_d4a988ac6thrust24THRUST_300001_SM_1000_NS12placeholders3_10E)
_ZN34_INTERNAL_ce80401d_4_k_cu_d4a988ac6thrust24THRUST_300001_SM_1000_NS12placeholders3_10E:
	.zero		1
	.type		_ZN34_INTERNAL_ce80401d_4_k_cu_d4a988ac4cuda3std3__419piecewise_constructE,@object
	.size		_ZN34_INTERNAL_ce80401d_4_k_cu_d4a988ac4cuda3std3__419piecewise_constructE,(_ZN34_INTERNAL_ce80401d_4_k_cu_d4a988ac4cuda3std6ranges3__45__cpo5cdataE - _ZN34_INTERNAL_ce80401d_4_k_cu_d4a988ac4cuda3std3__419piecewise_constructE)
_ZN34_INTERNAL_ce80401d_4_k_cu_d4a988ac4cuda3std3__419piecewise_constructE:
	.zero		1
	.type		_ZN34_INTERNAL_ce80401d_4_k_cu_d4a988ac4cuda3std6ranges3__45__cpo5cdataE,@object
	.size		_ZN34_INTERNAL_ce80401d_4_k_cu_d4a988ac4cuda3std6ranges3__45__cpo5cdataE,(_ZN34_INTERNAL_ce80401d_4_k_cu_d4a988ac6thrust24THRUST_300001_SM_1000_NS12placeholders2_2E - _ZN34_INTERNAL_ce80401d_4_k_cu_d4a988ac4cuda3std6ranges3__45__cpo5cdataE)
_ZN34_INTERNAL_ce80401d_4_k_cu_d4a988ac4cuda3std6ranges3__45__cpo5cdataE:
	.zero		1
	.type		_ZN34_INTERNAL_ce80401d_4_k_cu_d4a988ac6thrust24THRUST_300001_SM_1000_NS12placeholders2_2E,@object
	.size		_ZN34_INTERNAL_ce80401d_4_k_cu_d4a988ac6thrust24THRUST_300001_SM_1000_NS12placeholders2_2E,(_ZN34_INTERNAL_ce80401d_4_k_cu_d4a988ac4cuda3std3__45__cpo3endE - _ZN34_INTERNAL_ce80401d_4_k_cu_d4a988ac6thrust24THRUST_300001_SM_1000_NS12placeholders2_2E)
_ZN34_INTERNAL_ce80401d_4_k_cu_d4a988ac6thrust24THRUST_300001_SM_1000_NS12placeholders2_2E:
	.zero		1
	.type		_ZN34_INTERNAL_ce80401d_4_k_cu_d4a988ac4cuda3std3__45__cpo3endE,@object
	.size		_ZN34_INTERNAL_ce80401d_4_k_cu_d4a988ac4cuda3std3__45__cpo3endE,(_ZN34_INTERNAL_ce80401d_4_k_cu_d4a988ac4cuda3std6ranges3__45__cpo3endE - _ZN34_INTERNAL_ce80401d_4_k_cu_d4a988ac4cuda3std3__45__cpo3endE)
_ZN34_INTERNAL_ce80401d_4_k_cu_d4a988ac4cuda3std3__45__cpo3endE:
	.zero		1
	.type		_ZN34_INTERNAL_ce80401d_4_k_cu_d4a988ac4cuda3std6ranges3__45__cpo3endE,@object
	.size		_ZN34_INTERNAL_ce80401d_4_k_cu_d4a988ac4cuda3std6ranges3__45__cpo3endE,(_ZN34_INTERNAL_ce80401d_4_k_cu_d4a988ac6thrust24THRUST_300001_SM_1000_NS12placeholders2_6E - _ZN34_INTERNAL_ce80401d_4_k_cu_d4a988ac4cuda3std6ranges3__45__cpo3endE)
_ZN34_INTERNAL_ce80401d_4_k_cu_d4a988ac4cuda3std6ranges3__45__cpo3endE:
	.zero		1
	.type		_ZN34_INTERNAL_ce80401d_4_k_cu_d4a988ac6thrust24THRUST_300001_SM_1000_NS12placeholders2_6E,@object
	.size		_ZN34_INTERNAL_ce80401d_4_k_cu_d4a988ac6thrust24THRUST_300001_SM_1000_NS12placeholders2_6E,(_ZN34_INTERNAL_ce80401d_4_k_cu_d4a988ac4cuda3std3__45__cpo4rendE - _ZN34_INTERNAL_ce80401d_4_k_cu_d4a988ac6thrust24THRUST_300001_SM_1000_NS12placeholders2_6E)
_ZN34_INTERNAL_ce80401d_4_k_cu_d4a988ac6thrust24THRUST_300001_SM_1000_NS12placeholders2_6E:
	.zero		1
	.type		_ZN34_INTERNAL_ce80401d_4_k_cu_d4a988ac4cuda3std3__45__cpo4rendE,@object
	.size		_ZN34_INTERNAL_ce80401d_4_k_cu_d4a988ac4cuda3std3__45__cpo4rendE,(_ZN34_INTERNAL_ce80401d_4_k_cu_d4a988ac4cuda3std6ranges3__45__cpo9iter_swapE - _ZN34_INTERNAL_ce80401d_4_k_cu_d4a988ac4cuda3std3__45__cpo4rendE)
_ZN34_INTERNAL_ce80401d_4_k_cu_d4a988ac4cuda3std3__45__cpo4rendE:
	.zero		1
	.type		_ZN34_INTERNAL_ce80401d_4_k_cu_d4a988ac4cuda3std6ranges3__45__cpo9iter_swapE,@object
	.size		_ZN34_INTERNAL_ce80401d_4_k_cu_d4a988ac4cuda3std6ranges3__45__cpo9iter_swapE,(_ZN34_INTERNAL_ce80401d_4_k_cu_d4a988ac4cuda3std3__48unexpectE - _ZN34_INTERNAL_ce80401d_4_k_cu_d4a988ac4cuda3std6ranges3__45__cpo9iter_swapE)
_ZN34_INTERNAL_ce80401d_4_k_cu_d4a988ac4cuda3std6ranges3__45__cpo9iter_swapE:
	.zero		1
	.type		_ZN34_INTERNAL_ce80401d_4_k_cu_d4a988ac4cuda3std3__48unexpectE,@object
	.size		_ZN34_INTERNAL_ce80401d_4_k_cu_d4a988ac4cuda3std3__48unexpectE,(_ZN34_INTERNAL_ce80401d_4_k_cu_d4a988ac6thrust24THRUST_300001_SM_1000_NS8cuda_cub3parE - _ZN34_INTERNAL_ce80401d_4_k_cu_d4a988ac4cuda3std3__48unexpectE)
_ZN34_INTERNAL_ce80401d_4_k_cu_d4a988ac4cuda3std3__48unexpectE:
	.zero		1
	.type		_ZN34_INTERNAL_ce80401d_4_k_cu_d4a988ac6thrust24THRUST_300001_SM_1000_NS8cuda_cub3parE,@object
	.size		_ZN34_INTERNAL_ce80401d_4_k_cu_d4a988ac6thrust24THRUST_300001_SM_1000_NS8cuda_cub3parE,(_ZN34_INTERNAL_ce80401d_4_k_cu_d4a988ac6thrust24THRUST_300001_SM_1000_NS12placeholders2_4E - _ZN34_INTERNAL_ce80401d_4_k_cu_d4a988ac6thrust24THRUST_300001_SM_1000_NS8cuda_cub3parE)
_ZN34_INTERNAL_ce80401d_4_k_cu_d4a988ac6thrust24THRUST_300001_SM_1000_NS8cuda_cub3parE:
	.zero		1
	.type		_ZN34_INTERNAL_ce80401d_4_k_cu_d4a988ac6thrust24THRUST_300001_SM_1000_NS12placeholders2_4E,@object
	.size		_ZN34_INTERNAL_ce80401d_4_k_cu_d4a988ac6thrust24THRUST_300001_SM_1000_NS12placeholders2_4E,(_ZN34_INTERNAL_ce80401d_4_k_cu_d4a988ac4cuda3std3__45__cpo4cendE - _ZN34_INTERNAL_ce80401d_4_k_cu_d4a988ac6thrust24THRUST_300001_SM_1000_NS12placeholders2_4E)
_ZN34_INTERNAL_ce80401d_4_k_cu_d4a988ac6thrust24THRUST_300001_SM_1000_NS12placeholders2_4E:
	.zero		1
	.type		_ZN34_INTERNAL_ce80401d_4_k_cu_d4a988ac4cuda3std3__45__cpo4cendE,@object
	.size		_ZN34_INTERNAL_ce80401d_4_k_cu_d4a988ac4cuda3std3__45__cpo4cendE,(_ZN34_INTERNAL_ce80401d_4_k_cu_d4a988ac4cuda3std6ranges3__45__cpo4cendE - _ZN34_INTERNAL_ce80401d_4_k_cu_d4a988ac4cuda3std3__45__cpo4cendE)
_ZN34_INTERNAL_ce80401d_4_k_cu_d4a988ac4cuda3std3__45__cpo4cendE:
	.zero		1
	.type		_ZN34_INTERNAL_ce80401d_4_k_cu_d4a988ac4cuda3std6ranges3__45__cpo4cendE,@object
	.size		_ZN34_INTERNAL_ce80401d_4_k_cu_d4a988ac4cuda3std6ranges3__45__cpo4cendE,(_ZN34_INTERNAL_ce80401d_4_k_cu_d4a988ac4cuda3std3__420unreachable_sentinelE - _ZN34_INTERNAL_ce80401d_4_k_cu_d4a988ac4cuda3std6ranges3__45__cpo4cendE)
_ZN34_INTERNAL_ce80401d_4_k_cu_d4a988ac4cuda3std6ranges3__45__cpo4cendE:
	.zero		1
	.type		_ZN34_INTERNAL_ce80401d_4_k_cu_d4a988ac4cuda3std3__420unreachable_sentinelE,@object
	.size		_ZN34_INTERNAL_ce80401d_4_k_cu_d4a988ac4cuda3std3__420unreachable_sentinelE,(_ZN34_INTERNAL_ce80401d_4_k_cu_d4a988ac4cuda3std6ranges3__45__cpo5ssizeE - _ZN34_INTERNAL_ce80401d_4_k_cu_d4a988ac4cuda3std3__420unreachable_sentinelE)
_ZN34_INTERNAL_ce80401d_4_k_cu_d4a988ac4cuda3std3__420unreachable_sentinelE:
	.zero		1
	.type		_ZN34_INTERNAL_ce80401d_4_k_cu_d4a988ac4cuda3std6ranges3__45__cpo5ssizeE,@object
	.size		_ZN34_INTERNAL_ce80401d_4_k_cu_d4a988ac4cuda3std6ranges3__45__cpo5ssizeE,(_ZN34_INTERNAL_ce80401d_4_k_cu_d4a988ac6thrust24THRUST_300001_SM_1000_NS12placeholders2_8E - _ZN34_INTERNAL_ce80401d_4_k_cu_d4a988ac4cuda3std6ranges3__45__cpo5ssizeE)
_ZN34_INTERNAL_ce80401d_4_k_cu_d4a988ac4cuda3std6ranges3__45__cpo5ssizeE:
	.zero		1
	.type		_ZN34_INTERNAL_ce80401d_4_k_cu_d4a988ac6thrust24THRUST_300001_SM_1000_NS12placeholders2_8E,@object
	.size		_ZN34_INTERNAL_ce80401d_4_k_cu_d4a988ac6thrust24THRUST_300001_SM_1000_NS12placeholders2_8E,(_ZN34_INTERNAL_ce80401d_4_k_cu_d4a988ac4cuda3std3__45__cpo5crendE - _ZN34_INTERNAL_ce80401d_4_k_cu_d4a988ac6thrust24THRUST_300001_SM_1000_NS12placeholders2_8E)
_ZN34_INTERNAL_ce80401d_4_k_cu_d4a988ac6thrust24THRUST_300001_SM_1000_NS12placeholders2_8E:
	.zero		1
	.type		_ZN34_INTERNAL_ce80401d_4_k_cu_d4a988ac4cuda3std3__45__cpo5crendE,@object
	.size		_ZN34_INTERNAL_ce80401d_4_k_cu_d4a988ac4cuda3std3__45__cpo5crendE,(_ZN34_INTERNAL_ce80401d_4_k_cu_d4a988ac4cuda3std6ranges3__45__cpo4prevE - _ZN34_INTERNAL_ce80401d_4_k_cu_d4a988ac4cuda3std3__45__cpo5crendE)
_ZN34_INTERNAL_ce80401d_4_k_cu_d4a988ac4cuda3std3__45__cpo5crendE:
	.zero		1
	.type		_ZN34_INTERNAL_ce80401d_4_k_cu_d4a988ac4cuda3std6ranges3__45__cpo4prevE,@object
	.size		_ZN34_INTERNAL_ce80401d_4_k_cu_d4a988ac4cuda3std6ranges3__45__cpo4prevE,(_ZN34_INTERNAL_ce80401d_4_k_cu_d4a988ac4cuda3std6ranges3__45__cpo9iter_moveE - _ZN34_INTERNAL_ce80401d_4_k_cu_d4a988ac4cuda3std6ranges3__45__cpo4prevE)
_ZN34_INTERNAL_ce80401d_4_k_cu_d4a988ac4cuda3std6ranges3__45__cpo4prevE:
	.zero		1
	.type		_ZN34_INTERNAL_ce80401d_4_k_cu_d4a988ac4cuda3std6ranges3__45__cpo9iter_moveE,@object
	.size		_ZN34_INTERNAL_ce80401d_4_k_cu_d4a988ac4cuda3std6ranges3__45__cpo9iter_moveE,(_ZN34_INTERNAL_ce80401d_4_k_cu_d4a988ac6thrust24THRUST_300001_SM_1000_NS6system6detail10sequential3seqE - _ZN34_INTERNAL_ce80401d_4_k_cu_d4a988ac4cuda3std6ranges3__45__cpo9iter_moveE)
_ZN34_INTERNAL_ce80401d_4_k_cu_d4a988ac4cuda3std6ranges3__45__cpo9iter_moveE:
	.zero		1
	.type		_ZN34_INTERNAL_ce80401d_4_k_cu_d4a988ac6thrust24THRUST_300001_SM_1000_NS6system6detail10sequential3seqE,@object
	.size		_ZN34_INTERNAL_ce80401d_4_k_cu_d4a988ac6thrust24THRUST_300001_SM_1000_NS6system6detail10sequential3seqE,(.L_31 - _ZN34_INTERNAL_ce80401d_4_k_cu_d4a988ac6thrust24THRUST_300001_SM_1000_NS6system6detail10sequential3seqE)
_ZN34_INTERNAL_ce80401d_4_k_cu_d4a988ac6thrust24THRUST_300001_SM_1000_NS6system6detail10sequential3seqE:
	.zero		1
.L_31:


//--------------------- .nv.shared._Z13convolution2DPimiiS_miiS_m --------------------------
	.section	.nv.shared._Z13convolution2DPimiiS_miiS_m,"aw",@nobits
	.sectionflags	@""
	.align	16
.nv.shared._Z13convolution2DPimiiS_miiS_m:
	.zero		1136


//--------------------- .nv.shared._Z13convolution1DPiiS_iS_ --------------------------
	.section	.nv.shared._Z13convolution1DPiiS_iS_,"aw",@nobits
	.sectionflags	@""
	.align	16
	.zero		1024


//--------------------- .nv.constant0._ZN3cub18CUB_300001_SM_10006detail11EmptyKernelIvEEvv --------------------------
	.section	.nv.constant0._ZN3cub18CUB_300001_SM_10006detail11EmptyKernelIvEEvv,"a",@progbits
	.sectionflags	@""
	.align	4
.nv.constant0._ZN3cub18CUB_300001_SM_10006detail11EmptyKernelIvEEvv:
	.zero		896


//--------------------- .nv.constant0._Z13convolution2DPimiiS_miiS_m --------------------------
	.section	.nv.constant0._Z13convolution2DPimiiS_miiS_m,"a",@progbits
	.sectionflags	@""
	.align	4
.nv.constant0._Z13convolution2DPimiiS_miiS_m:
	.zero		960


//--------------------- .nv.constant0._Z13convolution1DPiiS_iS_ --------------------------
	.section	.nv.constant0._Z13convolution1DPiiS_iS_,"a",@progbits
	.sectionflags	@""
	.align	4
.nv.constant0._Z13convolution1DPiiS_iS_:
	.zero		936


//--------------------- SYMBOLS --------------------------

	.type		.nv.reservedSmem.offset0,@object
	.size		.nv.reservedSmem.offset0,0x4
	.type		.nv.reservedSmem.cap,@object
	.size		.nv.reservedSmem.cap,0x4
